//
// Generated by NVIDIA NVVM Compiler
//
// Compiler Build ID: CL-36424714
// Cuda compilation tools, release 13.0, V13.0.88
// Based on NVVM 20.0.0
//

.version 9.0
.target sm_100
.address_size 64

	// .globl	_Z4calcPiii
.extern .func  (.param .b32 func_retval0) vprintf
(
	.param .b64 vprintf_param_0,
	.param .b64 vprintf_param_1
)
;
.extern .func  (.param .b64 func_retval0) malloc
(
	.param .b64 malloc_param_0
)
;
.global .align 1 .b8 $str[12] = {82, 111, 119, 115, 32, 115, 117, 109, 115, 58, 32};
.global .align 1 .b8 $str$1[4] = {37, 100, 32};
.global .align 1 .b8 $str$2[2] = {10};
.global .align 1 .b8 $str$3[26] = {67, 111, 108, 117, 109, 110, 115, 32, 109, 117, 108, 116, 105, 112, 108, 105, 99, 97, 116, 105, 111, 110, 115, 58, 32};

.visible .entry _Z4calcPiii(
	.param .u64 .ptr .align 1 _Z4calcPiii_param_0,
	.param .u32 _Z4calcPiii_param_1,
	.param .u32 _Z4calcPiii_param_2
)
{
	.local .align 8 .b8 	__local_depot0[8];
	.reg .b64 	%SP;
	.reg .b64 	%SPL;
	.reg .pred 	%p<59>;
	.reg .b32 	%r<526>;
	.reg .b64 	%rd<177>;

	mov.u64 	%SPL, __local_depot0;
	cvta.local.u64 	%SP, %SPL;
	ld.param.u64 	%rd16, [_Z4calcPiii_param_0];
	ld.param.u32 	%r114, [_Z4calcPiii_param_1];
	ld.param.u32 	%r115, [_Z4calcPiii_param_2];
	cvta.to.global.u64 	%rd1, %rd16;
	add.u64 	%rd17, %SP, 0;
	add.u64 	%rd2, %SPL, 0;
	mov.u32 	%r116, %tid.x;
	mul.wide.s32 	%rd18, %r114, 4;
	{ // callseq 0, 0
	.param .b64 param0;
	st.param.b64 	[param0], %rd18;
	.param .b64 retval0;
	call.uni (retval0), 
	malloc, 
	(
	param0
	);
	ld.param.b64 	%rd19, [retval0];
	} // callseq 0
	mul.wide.s32 	%rd20, %r115, 4;
	{ // callseq 1, 0
	.param .b64 param0;
	st.param.b64 	[param0], %rd20;
	.param .b64 retval0;
	call.uni (retval0), 
	malloc, 
	(
	param0
	);
	ld.param.b64 	%rd21, [retval0];
	} // callseq 1
	setp.eq.s32 	%p1, %r116, 0;
	@%p1 bra 	$L__BB0_42;
	setp.ne.s32 	%p2, %r116, 1;
	@%p2 bra 	$L__BB0_86;
	setp.lt.s32 	%p3, %r115, 1;
	@%p3 bra 	$L__BB0_84;
	setp.lt.s32 	%p4, %r114, 1;
	@%p4 bra 	$L__BB0_19;
	and.b32  	%r1, %r114, 15;
	add.s32 	%r2, %r1, -1;
	and.b32  	%r3, %r114, 7;
	add.s32 	%r4, %r3, -1;
	and.b32  	%r5, %r114, 2147483632;
	and.b32  	%r6, %r114, 3;
	mov.b32 	%r481, 0;
$L__BB0_5:
	setp.lt.u32 	%p13, %r114, 16;
	mov.b32 	%r493, 1;
	mov.b32 	%r488, 0;
	@%p13 bra 	$L__BB0_8;
	mov.b32 	%r493, 1;
	mov.b32 	%r482, 0;
$L__BB0_7:
	.pragma "nounroll";
	mad.lo.s32 	%r133, %r482, %r115, %r481;
	mul.wide.u32 	%rd32, %r133, 4;
	add.s64 	%rd33, %rd1, %rd32;
	ld.global.u32 	%r134, [%rd33];
	mul.lo.s32 	%r135, %r134, %r493;
	add.s32 	%r136, %r133, %r115;
	mul.wide.u32 	%rd34, %r136, 4;
	add.s64 	%rd35, %rd1, %rd34;
	ld.global.u32 	%r137, [%rd35];
	mul.lo.s32 	%r138, %r137, %r135;
	add.s32 	%r139, %r136, %r115;
	mul.wide.u32 	%rd36, %r139, 4;
	add.s64 	%rd37, %rd1, %rd36;
	ld.global.u32 	%r140, [%rd37];
	mul.lo.s32 	%r141, %r140, %r138;
	add.s32 	%r142, %r139, %r115;
	mul.wide.u32 	%rd38, %r142, 4;
	add.s64 	%rd39, %rd1, %rd38;
	ld.global.u32 	%r143, [%rd39];
	mul.lo.s32 	%r144, %r143, %r141;
	add.s32 	%r145, %r142, %r115;
	mul.wide.u32 	%rd40, %r145, 4;
	add.s64 	%rd41, %rd1, %rd40;
	ld.global.u32 	%r146, [%rd41];
	mul.lo.s32 	%r147, %r146, %r144;
	add.s32 	%r148, %r145, %r115;
	mul.wide.u32 	%rd42, %r148, 4;
	add.s64 	%rd43, %rd1, %rd42;
	ld.global.u32 	%r149, [%rd43];
	mul.lo.s32 	%r150, %r149, %r147;
	add.s32 	%r151, %r148, %r115;
	mul.wide.u32 	%rd44, %r151, 4;
	add.s64 	%rd45, %rd1, %rd44;
	ld.global.u32 	%r152, [%rd45];
	mul.lo.s32 	%r153, %r152, %r150;
	add.s32 	%r154, %r151, %r115;
	mul.wide.u32 	%rd46, %r154, 4;
	add.s64 	%rd47, %rd1, %rd46;
	ld.global.u32 	%r155, [%rd47];
	mul.lo.s32 	%r156, %r155, %r153;
	add.s32 	%r157, %r154, %r115;
	mul.wide.u32 	%rd48, %r157, 4;
	add.s64 	%rd49, %rd1, %rd48;
	ld.global.u32 	%r158, [%rd49];
	mul.lo.s32 	%r159, %r158, %r156;
	add.s32 	%r160, %r157, %r115;
	mul.wide.u32 	%rd50, %r160, 4;
	add.s64 	%rd51, %rd1, %rd50;
	ld.global.u32 	%r161, [%rd51];
	mul.lo.s32 	%r162, %r161, %r159;
	add.s32 	%r163, %r160, %r115;
	mul.wide.u32 	%rd52, %r163, 4;
	add.s64 	%rd53, %rd1, %rd52;
	ld.global.u32 	%r164, [%rd53];
	mul.lo.s32 	%r165, %r164, %r162;
	add.s32 	%r166, %r163, %r115;
	mul.wide.u32 	%rd54, %r166, 4;
	add.s64 	%rd55, %rd1, %rd54;
	ld.global.u32 	%r167, [%rd55];
	mul.lo.s32 	%r168, %r167, %r165;
	add.s32 	%r169, %r166, %r115;
	mul.wide.u32 	%rd56, %r169, 4;
	add.s64 	%rd57, %rd1, %rd56;
	ld.global.u32 	%r170, [%rd57];
	mul.lo.s32 	%r171, %r170, %r168;
	add.s32 	%r172, %r169, %r115;
	mul.wide.u32 	%rd58, %r172, 4;
	add.s64 	%rd59, %rd1, %rd58;
	ld.global.u32 	%r173, [%rd59];
	mul.lo.s32 	%r174, %r173, %r171;
	add.s32 	%r175, %r172, %r115;
	mul.wide.u32 	%rd60, %r175, 4;
	add.s64 	%rd61, %rd1, %rd60;
	ld.global.u32 	%r176, [%rd61];
	mul.lo.s32 	%r177, %r176, %r174;
	add.s32 	%r178, %r175, %r115;
	mul.wide.u32 	%rd62, %r178, 4;
	add.s64 	%rd63, %rd1, %rd62;
	ld.global.u32 	%r179, [%rd63];
	mul.lo.s32 	%r493, %r179, %r177;
	add.s32 	%r482, %r482, 16;
	setp.ne.s32 	%p14, %r482, %r5;
	mov.u32 	%r488, %r5;
	@%p14 bra 	$L__BB0_7;
$L__BB0_8:
	setp.eq.s32 	%p15, %r1, 0;
	@%p15 bra 	$L__BB0_18;
	setp.lt.u32 	%p16, %r2, 7;
	@%p16 bra 	$L__BB0_11;
	mad.lo.s32 	%r181, %r488, %r115, %r481;
	mul.wide.u32 	%rd64, %r181, 4;
	add.s64 	%rd65, %rd1, %rd64;
	ld.global.u32 	%r182, [%rd65];
	mul.lo.s32 	%r183, %r182, %r493;
	add.s32 	%r184, %r181, %r115;
	mul.wide.u32 	%rd66, %r184, 4;
	add.s64 	%rd67, %rd1, %rd66;
	ld.global.u32 	%r185, [%rd67];
	mul.lo.s32 	%r186, %r185, %r183;
	add.s32 	%r187, %r184, %r115;
	mul.wide.u32 	%rd68, %r187, 4;
	add.s64 	%rd69, %rd1, %rd68;
	ld.global.u32 	%r188, [%rd69];
	mul.lo.s32 	%r189, %r188, %r186;
	add.s32 	%r190, %r187, %r115;
	mul.wide.u32 	%rd70, %r190, 4;
	add.s64 	%rd71, %rd1, %rd70;
	ld.global.u32 	%r191, [%rd71];
	mul.lo.s32 	%r192, %r191, %r189;
	add.s32 	%r193, %r190, %r115;
	mul.wide.u32 	%rd72, %r193, 4;
	add.s64 	%rd73, %rd1, %rd72;
	ld.global.u32 	%r194, [%rd73];
	mul.lo.s32 	%r195, %r194, %r192;
	add.s32 	%r196, %r193, %r115;
	mul.wide.u32 	%rd74, %r196, 4;
	add.s64 	%rd75, %rd1, %rd74;
	ld.global.u32 	%r197, [%rd75];
	mul.lo.s32 	%r198, %r197, %r195;
	add.s32 	%r199, %r196, %r115;
	mul.wide.u32 	%rd76, %r199, 4;
	add.s64 	%rd77, %rd1, %rd76;
	ld.global.u32 	%r200, [%rd77];
	mul.lo.s32 	%r201, %r200, %r198;
	add.s32 	%r202, %r199, %r115;
	mul.wide.u32 	%rd78, %r202, 4;
	add.s64 	%rd79, %rd1, %rd78;
	ld.global.u32 	%r203, [%rd79];
	mul.lo.s32 	%r493, %r203, %r201;
	add.s32 	%r488, %r488, 8;
$L__BB0_11:
	setp.eq.s32 	%p17, %r3, 0;
	@%p17 bra 	$L__BB0_18;
	setp.lt.u32 	%p18, %r4, 3;
	@%p18 bra 	$L__BB0_14;
	mad.lo.s32 	%r205, %r488, %r115, %r481;
	mul.wide.u32 	%rd80, %r205, 4;
	add.s64 	%rd81, %rd1, %rd80;
	ld.global.u32 	%r206, [%rd81];
	mul.lo.s32 	%r207, %r206, %r493;
	add.s32 	%r208, %r205, %r115;
	mul.wide.u32 	%rd82, %r208, 4;
	add.s64 	%rd83, %rd1, %rd82;
	ld.global.u32 	%r209, [%rd83];
	mul.lo.s32 	%r210, %r209, %r207;
	add.s32 	%r211, %r208, %r115;
	mul.wide.u32 	%rd84, %r211, 4;
	add.s64 	%rd85, %rd1, %rd84;
	ld.global.u32 	%r212, [%rd85];
	mul.lo.s32 	%r213, %r212, %r210;
	add.s32 	%r214, %r211, %r115;
	mul.wide.u32 	%rd86, %r214, 4;
	add.s64 	%rd87, %rd1, %rd86;
	ld.global.u32 	%r215, [%rd87];
	mul.lo.s32 	%r493, %r215, %r213;
	add.s32 	%r488, %r488, 4;
$L__BB0_14:
	setp.eq.s32 	%p19, %r6, 0;
	@%p19 bra 	$L__BB0_18;
	setp.eq.s32 	%p20, %r6, 1;
	mad.lo.s32 	%r25, %r488, %r115, %r481;
	mul.wide.u32 	%rd88, %r25, 4;
	add.s64 	%rd89, %rd1, %rd88;
	ld.global.u32 	%r216, [%rd89];
	mul.lo.s32 	%r493, %r216, %r493;
	@%p20 bra 	$L__BB0_18;
	setp.eq.s32 	%p21, %r6, 2;
	add.s32 	%r27, %r25, %r115;
	mul.wide.u32 	%rd90, %r27, 4;
	add.s64 	%rd91, %rd1, %rd90;
	ld.global.u32 	%r217, [%rd91];
	mul.lo.s32 	%r493, %r217, %r493;
	@%p21 bra 	$L__BB0_18;
	add.s32 	%r218, %r27, %r115;
	mul.wide.u32 	%rd92, %r218, 4;
	add.s64 	%rd93, %rd1, %rd92;
	ld.global.u32 	%r219, [%rd93];
	mul.lo.s32 	%r493, %r219, %r493;
$L__BB0_18:
	mul.wide.u32 	%rd94, %r481, 4;
	add.s64 	%rd95, %rd21, %rd94;
	st.u32 	[%rd95], %r493;
	add.s32 	%r481, %r481, 1;
	setp.eq.s32 	%p22, %r481, %r115;
	@%p22 bra 	$L__BB0_30;
	bra.uni 	$L__BB0_5;
$L__BB0_19:
	add.s32 	%r120, %r115, -1;
	and.b32  	%r32, %r115, 7;
	setp.lt.u32 	%p5, %r120, 7;
	mov.b32 	%r517, 0;
	@%p5 bra 	$L__BB0_22;
	and.b32  	%r517, %r115, 2147483640;
	mov.b32 	%r516, 0;
$L__BB0_21:
	.pragma "nounroll";
	mul.wide.u32 	%rd24, %r516, 4;
	add.s64 	%rd25, %rd21, %rd24;
	mov.b32 	%r122, 1;
	st.u32 	[%rd25], %r122;
	st.u32 	[%rd25+4], %r122;
	st.u32 	[%rd25+8], %r122;
	st.u32 	[%rd25+12], %r122;
	st.u32 	[%rd25+16], %r122;
	st.u32 	[%rd25+20], %r122;
	st.u32 	[%rd25+24], %r122;
	st.u32 	[%rd25+28], %r122;
	add.s32 	%r516, %r516, 8;
	setp.ne.s32 	%p6, %r516, %r517;
	@%p6 bra 	$L__BB0_21;
$L__BB0_22:
	setp.eq.s32 	%p7, %r32, 0;
	@%p7 bra 	$L__BB0_30;
	and.b32  	%r94, %r115, 3;
	setp.lt.u32 	%p8, %r32, 4;
	@%p8 bra 	$L__BB0_25;
	mul.wide.u32 	%rd26, %r517, 4;
	add.s64 	%rd27, %rd21, %rd26;
	mov.b32 	%r123, 1;
	st.u32 	[%rd27], %r123;
	st.u32 	[%rd27+4], %r123;
	st.u32 	[%rd27+8], %r123;
	st.u32 	[%rd27+12], %r123;
	add.s32 	%r517, %r517, 4;
$L__BB0_25:
	setp.eq.s32 	%p9, %r94, 0;
	@%p9 bra 	$L__BB0_30;
	setp.eq.s32 	%p10, %r94, 1;
	@%p10 bra 	$L__BB0_28;
	mul.wide.u32 	%rd28, %r517, 4;
	add.s64 	%rd29, %rd21, %rd28;
	mov.b32 	%r124, 1;
	st.u32 	[%rd29], %r124;
	st.u32 	[%rd29+4], %r124;
	add.s32 	%r517, %r517, 2;
$L__BB0_28:
	and.b32  	%r125, %r115, 1;
	setp.eq.b32 	%p11, %r125, 1;
	not.pred 	%p12, %p11;
	@%p12 bra 	$L__BB0_30;
	mul.wide.u32 	%rd30, %r517, 4;
	add.s64 	%rd31, %rd21, %rd30;
	mov.b32 	%r126, 1;
	st.u32 	[%rd31], %r126;
$L__BB0_30:
	mov.u64 	%rd96, $str$3;
	cvta.global.u64 	%rd97, %rd96;
	{ // callseq 3, 0
	.param .b64 param0;
	st.param.b64 	[param0], %rd97;
	.param .b64 param1;
	st.param.b64 	[param1], 0;
	.param .b32 retval0;
	call.uni (retval0), 
	vprintf, 
	(
	param0, 
	param1
	);
	ld.param.b32 	%r221, [retval0];
	} // callseq 3
	add.s32 	%r223, %r115, -1;
	and.b32  	%r99, %r115, 15;
	setp.lt.u32 	%p23, %r223, 15;
	mov.b32 	%r522, 0;
	@%p23 bra 	$L__BB0_33;
	and.b32  	%r522, %r115, 2147483632;
	mov.b32 	%r520, 0;
	mov.u64 	%rd100, $str$1;
$L__BB0_32:
	.pragma "nounroll";
	mul.wide.u32 	%rd98, %r520, 4;
	add.s64 	%rd99, %rd21, %rd98;
	ld.u32 	%r225, [%rd99];
	st.local.u32 	[%rd2], %r225;
	cvta.global.u64 	%rd101, %rd100;
	{ // callseq 4, 0
	.param .b64 param0;
	st.param.b64 	[param0], %rd101;
	.param .b64 param1;
	st.param.b64 	[param1], %rd17;
	.param .b32 retval0;
	call.uni (retval0), 
	vprintf, 
	(
	param0, 
	param1
	);
	ld.param.b32 	%r226, [retval0];
	} // callseq 4
	ld.u32 	%r228, [%rd99+4];
	st.local.u32 	[%rd2], %r228;
	{ // callseq 5, 0
	.param .b64 param0;
	st.param.b64 	[param0], %rd101;
	.param .b64 param1;
	st.param.b64 	[param1], %rd17;
	.param .b32 retval0;
	call.uni (retval0), 
	vprintf, 
	(
	param0, 
	param1
	);
	ld.param.b32 	%r229, [retval0];
	} // callseq 5
	ld.u32 	%r231, [%rd99+8];
	st.local.u32 	[%rd2], %r231;
	{ // callseq 6, 0
	.param .b64 param0;
	st.param.b64 	[param0], %rd101;
	.param .b64 param1;
	st.param.b64 	[param1], %rd17;
	.param .b32 retval0;
	call.uni (retval0), 
	vprintf, 
	(
	param0, 
	param1
	);
	ld.param.b32 	%r232, [retval0];
	} // callseq 6
	ld.u32 	%r234, [%rd99+12];
	st.local.u32 	[%rd2], %r234;
	{ // callseq 7, 0
	.param .b64 param0;
	st.param.b64 	[param0], %rd101;
	.param .b64 param1;
	st.param.b64 	[param1], %rd17;
	.param .b32 retval0;
	call.uni (retval0), 
	vprintf, 
	(
	param0, 
	param1
	);
	ld.param.b32 	%r235, [retval0];
	} // callseq 7
	ld.u32 	%r237, [%rd99+16];
	st.local.u32 	[%rd2], %r237;
	{ // callseq 8, 0
	.param .b64 param0;
	st.param.b64 	[param0], %rd101;
	.param .b64 param1;
	st.param.b64 	[param1], %rd17;
	.param .b32 retval0;
	call.uni (retval0), 
	vprintf, 
	(
	param0, 
	param1
	);
	ld.param.b32 	%r238, [retval0];
	} // callseq 8
	ld.u32 	%r240, [%rd99+20];
	st.local.u32 	[%rd2], %r240;
	{ // callseq 9, 0
	.param .b64 param0;
	st.param.b64 	[param0], %rd101;
	.param .b64 param1;
	st.param.b64 	[param1], %rd17;
	.param .b32 retval0;
	call.uni (retval0), 
	vprintf, 
	(
	param0, 
	param1
	);
	ld.param.b32 	%r241, [retval0];
	} // callseq 9
	ld.u32 	%r243, [%rd99+24];
	st.local.u32 	[%rd2], %r243;
	{ // callseq 10, 0
	.param .b64 param0;
	st.param.b64 	[param0], %rd101;
	.param .b64 param1;
	st.param.b64 	[param1], %rd17;
	.param .b32 retval0;
	call.uni (retval0), 
	vprintf, 
	(
	param0, 
	param1
	);
	ld.param.b32 	%r244, [retval0];
	} // callseq 10
	ld.u32 	%r246, [%rd99+28];
	st.local.u32 	[%rd2], %r246;
	{ // callseq 11, 0
	.param .b64 param0;
	st.param.b64 	[param0], %rd101;
	.param .b64 param1;
	st.param.b64 	[param1], %rd17;
	.param .b32 retval0;
	call.uni (retval0), 
	vprintf, 
	(
	param0, 
	param1
	);
	ld.param.b32 	%r247, [retval0];
	} // callseq 11
	ld.u32 	%r249, [%rd99+32];
	st.local.u32 	[%rd2], %r249;
	{ // callseq 12, 0
	.param .b64 param0;
	st.param.b64 	[param0], %rd101;
	.param .b64 param1;
	st.param.b64 	[param1], %rd17;
	.param .b32 retval0;
	call.uni (retval0), 
	vprintf, 
	(
	param0, 
	param1
	);
	ld.param.b32 	%r250, [retval0];
	} // callseq 12
	ld.u32 	%r252, [%rd99+36];
	st.local.u32 	[%rd2], %r252;
	{ // callseq 13, 0
	.param .b64 param0;
	st.param.b64 	[param0], %rd101;
	.param .b64 param1;
	st.param.b64 	[param1], %rd17;
	.param .b32 retval0;
	call.uni (retval0), 
	vprintf, 
	(
	param0, 
	param1
	);
	ld.param.b32 	%r253, [retval0];
	} // callseq 13
	ld.u32 	%r255, [%rd99+40];
	st.local.u32 	[%rd2], %r255;
	{ // callseq 14, 0
	.param .b64 param0;
	st.param.b64 	[param0], %rd101;
	.param .b64 param1;
	st.param.b64 	[param1], %rd17;
	.param .b32 retval0;
	call.uni (retval0), 
	vprintf, 
	(
	param0, 
	param1
	);
	ld.param.b32 	%r256, [retval0];
	} // callseq 14
	ld.u32 	%r258, [%rd99+44];
	st.local.u32 	[%rd2], %r258;
	{ // callseq 15, 0
	.param .b64 param0;
	st.param.b64 	[param0], %rd101;
	.param .b64 param1;
	st.param.b64 	[param1], %rd17;
	.param .b32 retval0;
	call.uni (retval0), 
	vprintf, 
	(
	param0, 
	param1
	);
	ld.param.b32 	%r259, [retval0];
	} // callseq 15
	ld.u32 	%r261, [%rd99+48];
	st.local.u32 	[%rd2], %r261;
	{ // callseq 16, 0
	.param .b64 param0;
	st.param.b64 	[param0], %rd101;
	.param .b64 param1;
	st.param.b64 	[param1], %rd17;
	.param .b32 retval0;
	call.uni (retval0), 
	vprintf, 
	(
	param0, 
	param1
	);
	ld.param.b32 	%r262, [retval0];
	} // callseq 16
	ld.u32 	%r264, [%rd99+52];
	st.local.u32 	[%rd2], %r264;
	{ // callseq 17, 0
	.param .b64 param0;
	st.param.b64 	[param0], %rd101;
	.param .b64 param1;
	st.param.b64 	[param1], %rd17;
	.param .b32 retval0;
	call.uni (retval0), 
	vprintf, 
	(
	param0, 
	param1
	);
	ld.param.b32 	%r265, [retval0];
	} // callseq 17
	ld.u32 	%r267, [%rd99+56];
	st.local.u32 	[%rd2], %r267;
	{ // callseq 18, 0
	.param .b64 param0;
	st.param.b64 	[param0], %rd101;
	.param .b64 param1;
	st.param.b64 	[param1], %rd17;
	.param .b32 retval0;
	call.uni (retval0), 
	vprintf, 
	(
	param0, 
	param1
	);
	ld.param.b32 	%r268, [retval0];
	} // callseq 18
	ld.u32 	%r270, [%rd99+60];
	st.local.u32 	[%rd2], %r270;
	{ // callseq 19, 0
	.param .b64 param0;
	st.param.b64 	[param0], %rd101;
	.param .b64 param1;
	st.param.b64 	[param1], %rd17;
	.param .b32 retval0;
	call.uni (retval0), 
	vprintf, 
	(
	param0, 
	param1
	);
	ld.param.b32 	%r271, [retval0];
	} // callseq 19
	add.s32 	%r520, %r520, 16;
	setp.ne.s32 	%p24, %r520, %r522;
	@%p24 bra 	$L__BB0_32;
$L__BB0_33:
	setp.eq.s32 	%p25, %r99, 0;
	@%p25 bra 	$L__BB0_85;
	and.b32  	%r104, %r115, 7;
	setp.lt.u32 	%p26, %r99, 8;
	@%p26 bra 	$L__BB0_36;
	mul.wide.u32 	%rd103, %r522, 4;
	add.s64 	%rd104, %rd21, %rd103;
	ld.u32 	%r273, [%rd104];
	st.local.u32 	[%rd2], %r273;
	mov.u64 	%rd105, $str$1;
	cvta.global.u64 	%rd106, %rd105;
	{ // callseq 20, 0
	.param .b64 param0;
	st.param.b64 	[param0], %rd106;
	.param .b64 param1;
	st.param.b64 	[param1], %rd17;
	.param .b32 retval0;
	call.uni (retval0), 
	vprintf, 
	(
	param0, 
	param1
	);
	ld.param.b32 	%r274, [retval0];
	} // callseq 20
	ld.u32 	%r276, [%rd104+4];
	st.local.u32 	[%rd2], %r276;
	{ // callseq 21, 0
	.param .b64 param0;
	st.param.b64 	[param0], %rd106;
	.param .b64 param1;
	st.param.b64 	[param1], %rd17;
	.param .b32 retval0;
	call.uni (retval0), 
	vprintf, 
	(
	param0, 
	param1
	);
	ld.param.b32 	%r277, [retval0];
	} // callseq 21
	ld.u32 	%r279, [%rd104+8];
	st.local.u32 	[%rd2], %r279;
	{ // callseq 22, 0
	.param .b64 param0;
	st.param.b64 	[param0], %rd106;
	.param .b64 param1;
	st.param.b64 	[param1], %rd17;
	.param .b32 retval0;
	call.uni (retval0), 
	vprintf, 
	(
	param0, 
	param1
	);
	ld.param.b32 	%r280, [retval0];
	} // callseq 22
	ld.u32 	%r282, [%rd104+12];
	st.local.u32 	[%rd2], %r282;
	{ // callseq 23, 0
	.param .b64 param0;
	st.param.b64 	[param0], %rd106;
	.param .b64 param1;
	st.param.b64 	[param1], %rd17;
	.param .b32 retval0;
	call.uni (retval0), 
	vprintf, 
	(
	param0, 
	param1
	);
	ld.param.b32 	%r283, [retval0];
	} // callseq 23
	ld.u32 	%r285, [%rd104+16];
	st.local.u32 	[%rd2], %r285;
	{ // callseq 24, 0
	.param .b64 param0;
	st.param.b64 	[param0], %rd106;
	.param .b64 param1;
	st.param.b64 	[param1], %rd17;
	.param .b32 retval0;
	call.uni (retval0), 
	vprintf, 
	(
	param0, 
	param1
	);
	ld.param.b32 	%r286, [retval0];
	} // callseq 24
	ld.u32 	%r288, [%rd104+20];
	st.local.u32 	[%rd2], %r288;
	{ // callseq 25, 0
	.param .b64 param0;
	st.param.b64 	[param0], %rd106;
	.param .b64 param1;
	st.param.b64 	[param1], %rd17;
	.param .b32 retval0;
	call.uni (retval0), 
	vprintf, 
	(
	param0, 
	param1
	);
	ld.param.b32 	%r289, [retval0];
	} // callseq 25
	ld.u32 	%r291, [%rd104+24];
	st.local.u32 	[%rd2], %r291;
	{ // callseq 26, 0
	.param .b64 param0;
	st.param.b64 	[param0], %rd106;
	.param .b64 param1;
	st.param.b64 	[param1], %rd17;
	.param .b32 retval0;
	call.uni (retval0), 
	vprintf, 
	(
	param0, 
	param1
	);
	ld.param.b32 	%r292, [retval0];
	} // callseq 26
	ld.u32 	%r294, [%rd104+28];
	st.local.u32 	[%rd2], %r294;
	{ // callseq 27, 0
	.param .b64 param0;
	st.param.b64 	[param0], %rd106;
	.param .b64 param1;
	st.param.b64 	[param1], %rd17;
	.param .b32 retval0;
	call.uni (retval0), 
	vprintf, 
	(
	param0, 
	param1
	);
	ld.param.b32 	%r295, [retval0];
	} // callseq 27
	add.s32 	%r522, %r522, 8;
$L__BB0_36:
	setp.eq.s32 	%p27, %r104, 0;
	@%p27 bra 	$L__BB0_85;
	and.b32  	%r107, %r115, 3;
	setp.lt.u32 	%p28, %r104, 4;
	@%p28 bra 	$L__BB0_39;
	mul.wide.u32 	%rd108, %r522, 4;
	add.s64 	%rd109, %rd21, %rd108;
	ld.u32 	%r297, [%rd109];
	st.local.u32 	[%rd2], %r297;
	mov.u64 	%rd110, $str$1;
	cvta.global.u64 	%rd111, %rd110;
	{ // callseq 28, 0
	.param .b64 param0;
	st.param.b64 	[param0], %rd111;
	.param .b64 param1;
	st.param.b64 	[param1], %rd17;
	.param .b32 retval0;
	call.uni (retval0), 
	vprintf, 
	(
	param0, 
	param1
	);
	ld.param.b32 	%r298, [retval0];
	} // callseq 28
	ld.u32 	%r300, [%rd109+4];
	st.local.u32 	[%rd2], %r300;
	{ // callseq 29, 0
	.param .b64 param0;
	st.param.b64 	[param0], %rd111;
	.param .b64 param1;
	st.param.b64 	[param1], %rd17;
	.param .b32 retval0;
	call.uni (retval0), 
	vprintf, 
	(
	param0, 
	param1
	);
	ld.param.b32 	%r301, [retval0];
	} // callseq 29
	ld.u32 	%r303, [%rd109+8];
	st.local.u32 	[%rd2], %r303;
	{ // callseq 30, 0
	.param .b64 param0;
	st.param.b64 	[param0], %rd111;
	.param .b64 param1;
	st.param.b64 	[param1], %rd17;
	.param .b32 retval0;
	call.uni (retval0), 
	vprintf, 
	(
	param0, 
	param1
	);
	ld.param.b32 	%r304, [retval0];
	} // callseq 30
	ld.u32 	%r306, [%rd109+12];
	st.local.u32 	[%rd2], %r306;
	{ // callseq 31, 0
	.param .b64 param0;
	st.param.b64 	[param0], %rd111;
	.param .b64 param1;
	st.param.b64 	[param1], %rd17;
	.param .b32 retval0;
	call.uni (retval0), 
	vprintf, 
	(
	param0, 
	param1
	);
	ld.param.b32 	%r307, [retval0];
	} // callseq 31
	add.s32 	%r522, %r522, 4;
$L__BB0_39:
	setp.eq.s32 	%p29, %r107, 0;
	@%p29 bra 	$L__BB0_85;
	mov.b32 	%r525, 0;
	mov.u64 	%rd115, $str$1;
$L__BB0_41:
	.pragma "nounroll";
	mul.wide.u32 	%rd113, %r522, 4;
	add.s64 	%rd114, %rd21, %rd113;
	ld.u32 	%r310, [%rd114];
	st.local.u32 	[%rd2], %r310;
	cvta.global.u64 	%rd116, %rd115;
	{ // callseq 32, 0
	.param .b64 param0;
	st.param.b64 	[param0], %rd116;
	.param .b64 param1;
	st.param.b64 	[param1], %rd17;
	.param .b32 retval0;
	call.uni (retval0), 
	vprintf, 
	(
	param0, 
	param1
	);
	ld.param.b32 	%r311, [retval0];
	} // callseq 32
	add.s32 	%r522, %r522, 1;
	add.s32 	%r525, %r525, 1;
	setp.eq.s32 	%p30, %r525, %r107;
	@%p30 bra 	$L__BB0_85;
	bra.uni 	$L__BB0_41;
$L__BB0_42:
	setp.lt.s32 	%p31, %r114, 1;
	@%p31 bra 	$L__BB0_82;
	setp.lt.s32 	%p32, %r115, 1;
	@%p32 bra 	$L__BB0_59;
	add.s32 	%r34, %r115, -1;
	and.b32  	%r35, %r115, 15;
	add.s32 	%r36, %r35, -1;
	and.b32  	%r37, %r115, 7;
	add.s32 	%r38, %r37, -1;
	and.b32  	%r39, %r115, 2147483632;
	and.b32  	%r40, %r115, 3;
	neg.s32 	%r41, %r39;
	add.s64 	%rd5, %rd1, 32;
	mov.b32 	%r494, 0;
$L__BB0_45:
	setp.lt.u32 	%p41, %r34, 15;
	mul.lo.s32 	%r43, %r494, %r115;
	mov.b32 	%r501, 0;
	mov.u32 	%r506, %r501;
	@%p41 bra 	$L__BB0_48;
	mul.wide.u32 	%rd130, %r43, 4;
	add.s64 	%rd174, %rd5, %rd130;
	mov.b32 	%r506, 0;
	mov.u32 	%r495, %r41;
$L__BB0_47:
	.pragma "nounroll";
	ld.global.u32 	%r328, [%rd174+-32];
	add.s32 	%r329, %r328, %r506;
	ld.global.u32 	%r330, [%rd174+-28];
	add.s32 	%r331, %r330, %r329;
	ld.global.u32 	%r332, [%rd174+-24];
	add.s32 	%r333, %r332, %r331;
	ld.global.u32 	%r334, [%rd174+-20];
	add.s32 	%r335, %r334, %r333;
	ld.global.u32 	%r336, [%rd174+-16];
	add.s32 	%r337, %r336, %r335;
	ld.global.u32 	%r338, [%rd174+-12];
	add.s32 	%r339, %r338, %r337;
	ld.global.u32 	%r340, [%rd174+-8];
	add.s32 	%r341, %r340, %r339;
	ld.global.u32 	%r342, [%rd174+-4];
	add.s32 	%r343, %r342, %r341;
	ld.global.u32 	%r344, [%rd174];
	add.s32 	%r345, %r344, %r343;
	ld.global.u32 	%r346, [%rd174+4];
	add.s32 	%r347, %r346, %r345;
	ld.global.u32 	%r348, [%rd174+8];
	add.s32 	%r349, %r348, %r347;
	ld.global.u32 	%r350, [%rd174+12];
	add.s32 	%r351, %r350, %r349;
	ld.global.u32 	%r352, [%rd174+16];
	add.s32 	%r353, %r352, %r351;
	ld.global.u32 	%r354, [%rd174+20];
	add.s32 	%r355, %r354, %r353;
	ld.global.u32 	%r356, [%rd174+24];
	add.s32 	%r357, %r356, %r355;
	ld.global.u32 	%r358, [%rd174+28];
	add.s32 	%r506, %r358, %r357;
	add.s32 	%r495, %r495, 16;
	add.s64 	%rd174, %rd174, 64;
	setp.eq.s32 	%p42, %r495, 0;
	mov.u32 	%r501, %r39;
	@%p42 bra 	$L__BB0_48;
	bra.uni 	$L__BB0_47;
$L__BB0_48:
	setp.eq.s32 	%p43, %r35, 0;
	@%p43 bra 	$L__BB0_58;
	setp.lt.u32 	%p44, %r36, 7;
	@%p44 bra 	$L__BB0_51;
	add.s32 	%r360, %r501, %r43;
	mul.wide.u32 	%rd131, %r360, 4;
	add.s64 	%rd132, %rd1, %rd131;
	ld.global.u32 	%r361, [%rd132];
	add.s32 	%r362, %r361, %r506;
	cvt.u64.u32 	%rd133, %r43;
	cvt.u64.u32 	%rd134, %r501;
	add.s64 	%rd135, %rd134, %rd133;
	shl.b64 	%rd136, %rd135, 2;
	add.s64 	%rd137, %rd1, %rd136;
	ld.global.u32 	%r363, [%rd137+4];
	add.s32 	%r364, %r363, %r362;
	ld.global.u32 	%r365, [%rd137+8];
	add.s32 	%r366, %r365, %r364;
	ld.global.u32 	%r367, [%rd137+12];
	add.s32 	%r368, %r367, %r366;
	ld.global.u32 	%r369, [%rd137+16];
	add.s32 	%r370, %r369, %r368;
	ld.global.u32 	%r371, [%rd137+20];
	add.s32 	%r372, %r371, %r370;
	ld.global.u32 	%r373, [%rd137+24];
	add.s32 	%r374, %r373, %r372;
	ld.global.u32 	%r375, [%rd137+28];
	add.s32 	%r506, %r375, %r374;
	add.s32 	%r501, %r501, 8;
$L__BB0_51:
	setp.eq.s32 	%p45, %r37, 0;
	@%p45 bra 	$L__BB0_58;
	setp.lt.u32 	%p46, %r38, 3;
	@%p46 bra 	$L__BB0_54;
	add.s32 	%r377, %r501, %r43;
	mul.wide.u32 	%rd138, %r377, 4;
	add.s64 	%rd139, %rd1, %rd138;
	ld.global.u32 	%r378, [%rd139];
	add.s32 	%r379, %r378, %r506;
	cvt.u64.u32 	%rd140, %r43;
	cvt.u64.u32 	%rd141, %r501;
	add.s64 	%rd142, %rd141, %rd140;
	shl.b64 	%rd143, %rd142, 2;
	add.s64 	%rd144, %rd1, %rd143;
	ld.global.u32 	%r380, [%rd144+4];
	add.s32 	%r381, %r380, %r379;
	ld.global.u32 	%r382, [%rd144+8];
	add.s32 	%r383, %r382, %r381;
	ld.global.u32 	%r384, [%rd144+12];
	add.s32 	%r506, %r384, %r383;
	add.s32 	%r501, %r501, 4;
$L__BB0_54:
	setp.eq.s32 	%p47, %r40, 0;
	@%p47 bra 	$L__BB0_58;
	setp.eq.s32 	%p48, %r40, 1;
	add.s32 	%r385, %r501, %r43;
	mul.wide.u32 	%rd145, %r385, 4;
	add.s64 	%rd146, %rd1, %rd145;
	ld.global.u32 	%r386, [%rd146];
	add.s32 	%r506, %r386, %r506;
	@%p48 bra 	$L__BB0_58;
	setp.eq.s32 	%p49, %r40, 2;
	cvt.u64.u32 	%rd147, %r43;
	cvt.u64.u32 	%rd148, %r501;
	add.s64 	%rd149, %rd148, %rd147;
	shl.b64 	%rd150, %rd149, 2;
	add.s64 	%rd9, %rd1, %rd150;
	ld.global.u32 	%r387, [%rd9+4];
	add.s32 	%r506, %r387, %r506;
	@%p49 bra 	$L__BB0_58;
	ld.global.u32 	%r388, [%rd9+8];
	add.s32 	%r506, %r388, %r506;
$L__BB0_58:
	mul.wide.u32 	%rd151, %r494, 4;
	add.s64 	%rd152, %rd19, %rd151;
	st.u32 	[%rd152], %r506;
	add.s32 	%r494, %r494, 1;
	setp.eq.s32 	%p50, %r494, %r114;
	@%p50 bra 	$L__BB0_70;
	bra.uni 	$L__BB0_45;
$L__BB0_59:
	and.b32  	%r66, %r114, 7;
	setp.lt.u32 	%p33, %r114, 8;
	mov.b32 	%r509, 0;
	@%p33 bra 	$L__BB0_62;
	and.b32  	%r509, %r114, 2147483640;
	mov.b32 	%r507, 0;
$L__BB0_61:
	.pragma "nounroll";
	mul.wide.u32 	%rd122, %r507, 4;
	add.s64 	%rd123, %rd19, %rd122;
	mov.b32 	%r319, 0;
	st.u32 	[%rd123], %r319;
	st.u32 	[%rd123+4], %r319;
	st.u32 	[%rd123+8], %r319;
	st.u32 	[%rd123+12], %r319;
	st.u32 	[%rd123+16], %r319;
	st.u32 	[%rd123+20], %r319;
	st.u32 	[%rd123+24], %r319;
	st.u32 	[%rd123+28], %r319;
	add.s32 	%r507, %r507, 8;
	setp.ne.s32 	%p34, %r507, %r509;
	@%p34 bra 	$L__BB0_61;
$L__BB0_62:
	setp.eq.s32 	%p35, %r66, 0;
	@%p35 bra 	$L__BB0_70;
	and.b32  	%r71, %r114, 3;
	setp.lt.u32 	%p36, %r66, 4;
	@%p36 bra 	$L__BB0_65;
	mul.wide.u32 	%rd124, %r509, 4;
	add.s64 	%rd125, %rd19, %rd124;
	mov.b32 	%r320, 0;
	st.u32 	[%rd125], %r320;
	st.u32 	[%rd125+4], %r320;
	st.u32 	[%rd125+8], %r320;
	st.u32 	[%rd125+12], %r320;
	add.s32 	%r509, %r509, 4;
$L__BB0_65:
	setp.eq.s32 	%p37, %r71, 0;
	@%p37 bra 	$L__BB0_70;
	setp.eq.s32 	%p38, %r71, 1;
	@%p38 bra 	$L__BB0_68;
	mul.wide.u32 	%rd126, %r509, 4;
	add.s64 	%rd127, %rd19, %rd126;
	mov.b32 	%r321, 0;
	st.u32 	[%rd127], %r321;
	st.u32 	[%rd127+4], %r321;
	add.s32 	%r509, %r509, 2;
$L__BB0_68:
	and.b32  	%r322, %r114, 1;
	setp.eq.b32 	%p39, %r322, 1;
	not.pred 	%p40, %p39;
	@%p40 bra 	$L__BB0_70;
	mul.wide.u32 	%rd128, %r509, 4;
	add.s64 	%rd129, %rd19, %rd128;
	mov.b32 	%r323, 0;
	st.u32 	[%rd129], %r323;
$L__BB0_70:
	mov.u64 	%rd153, $str;
	cvta.global.u64 	%rd154, %rd153;
	{ // callseq 35, 0
	.param .b64 param0;
	st.param.b64 	[param0], %rd154;
	.param .b64 param1;
	st.param.b64 	[param1], 0;
	.param .b32 retval0;
	call.uni (retval0), 
	vprintf, 
	(
	param0, 
	param1
	);
	ld.param.b32 	%r390, [retval0];
	} // callseq 35
	and.b32  	%r76, %r114, 15;
	setp.lt.u32 	%p51, %r114, 16;
	mov.b32 	%r513, 0;
	@%p51 bra 	$L__BB0_73;
	and.b32  	%r513, %r114, 2147483632;
	neg.s32 	%r511, %r513;
	add.s64 	%rd175, %rd19, 32;
	mov.u64 	%rd155, $str$1;
$L__BB0_72:
	.pragma "nounroll";
	ld.u32 	%r392, [%rd175+-32];
	st.local.u32 	[%rd2], %r392;
	cvta.global.u64 	%rd156, %rd155;
	{ // callseq 36, 0
	.param .b64 param0;
	st.param.b64 	[param0], %rd156;
	.param .b64 param1;
	st.param.b64 	[param1], %rd17;
	.param .b32 retval0;
	call.uni (retval0), 
	vprintf, 
	(
	param0, 
	param1
	);
	ld.param.b32 	%r393, [retval0];
	} // callseq 36
	ld.u32 	%r395, [%rd175+-28];
	st.local.u32 	[%rd2], %r395;
	{ // callseq 37, 0
	.param .b64 param0;
	st.param.b64 	[param0], %rd156;
	.param .b64 param1;
	st.param.b64 	[param1], %rd17;
	.param .b32 retval0;
	call.uni (retval0), 
	vprintf, 
	(
	param0, 
	param1
	);
	ld.param.b32 	%r396, [retval0];
	} // callseq 37
	ld.u32 	%r398, [%rd175+-24];
	st.local.u32 	[%rd2], %r398;
	{ // callseq 38, 0
	.param .b64 param0;
	st.param.b64 	[param0], %rd156;
	.param .b64 param1;
	st.param.b64 	[param1], %rd17;
	.param .b32 retval0;
	call.uni (retval0), 
	vprintf, 
	(
	param0, 
	param1
	);
	ld.param.b32 	%r399, [retval0];
	} // callseq 38
	ld.u32 	%r401, [%rd175+-20];
	st.local.u32 	[%rd2], %r401;
	{ // callseq 39, 0
	.param .b64 param0;
	st.param.b64 	[param0], %rd156;
	.param .b64 param1;
	st.param.b64 	[param1], %rd17;
	.param .b32 retval0;
	call.uni (retval0), 
	vprintf, 
	(
	param0, 
	param1
	);
	ld.param.b32 	%r402, [retval0];
	} // callseq 39
	ld.u32 	%r404, [%rd175+-16];
	st.local.u32 	[%rd2], %r404;
	{ // callseq 40, 0
	.param .b64 param0;
	st.param.b64 	[param0], %rd156;
	.param .b64 param1;
	st.param.b64 	[param1], %rd17;
	.param .b32 retval0;
	call.uni (retval0), 
	vprintf, 
	(
	param0, 
	param1
	);
	ld.param.b32 	%r405, [retval0];
	} // callseq 40
	ld.u32 	%r407, [%rd175+-12];
	st.local.u32 	[%rd2], %r407;
	{ // callseq 41, 0
	.param .b64 param0;
	st.param.b64 	[param0], %rd156;
	.param .b64 param1;
	st.param.b64 	[param1], %rd17;
	.param .b32 retval0;
	call.uni (retval0), 
	vprintf, 
	(
	param0, 
	param1
	);
	ld.param.b32 	%r408, [retval0];
	} // callseq 41
	ld.u32 	%r410, [%rd175+-8];
	st.local.u32 	[%rd2], %r410;
	{ // callseq 42, 0
	.param .b64 param0;
	st.param.b64 	[param0], %rd156;
	.param .b64 param1;
	st.param.b64 	[param1], %rd17;
	.param .b32 retval0;
	call.uni (retval0), 
	vprintf, 
	(
	param0, 
	param1
	);
	ld.param.b32 	%r411, [retval0];
	} // callseq 42
	ld.u32 	%r413, [%rd175+-4];
	st.local.u32 	[%rd2], %r413;
	{ // callseq 43, 0
	.param .b64 param0;
	st.param.b64 	[param0], %rd156;
	.param .b64 param1;
	st.param.b64 	[param1], %rd17;
	.param .b32 retval0;
	call.uni (retval0), 
	vprintf, 
	(
	param0, 
	param1
	);
	ld.param.b32 	%r414, [retval0];
	} // callseq 43
	ld.u32 	%r416, [%rd175];
	st.local.u32 	[%rd2], %r416;
	{ // callseq 44, 0
	.param .b64 param0;
	st.param.b64 	[param0], %rd156;
	.param .b64 param1;
	st.param.b64 	[param1], %rd17;
	.param .b32 retval0;
	call.uni (retval0), 
	vprintf, 
	(
	param0, 
	param1
	);
	ld.param.b32 	%r417, [retval0];
	} // callseq 44
	ld.u32 	%r419, [%rd175+4];
	st.local.u32 	[%rd2], %r419;
	{ // callseq 45, 0
	.param .b64 param0;
	st.param.b64 	[param0], %rd156;
	.param .b64 param1;
	st.param.b64 	[param1], %rd17;
	.param .b32 retval0;
	call.uni (retval0), 
	vprintf, 
	(
	param0, 
	param1
	);
	ld.param.b32 	%r420, [retval0];
	} // callseq 45
	ld.u32 	%r422, [%rd175+8];
	st.local.u32 	[%rd2], %r422;
	{ // callseq 46, 0
	.param .b64 param0;
	st.param.b64 	[param0], %rd156;
	.param .b64 param1;
	st.param.b64 	[param1], %rd17;
	.param .b32 retval0;
	call.uni (retval0), 
	vprintf, 
	(
	param0, 
	param1
	);
	ld.param.b32 	%r423, [retval0];
	} // callseq 46
	ld.u32 	%r425, [%rd175+12];
	st.local.u32 	[%rd2], %r425;
	{ // callseq 47, 0
	.param .b64 param0;
	st.param.b64 	[param0], %rd156;
	.param .b64 param1;
	st.param.b64 	[param1], %rd17;
	.param .b32 retval0;
	call.uni (retval0), 
	vprintf, 
	(
	param0, 
	param1
	);
	ld.param.b32 	%r426, [retval0];
	} // callseq 47
	ld.u32 	%r428, [%rd175+16];
	st.local.u32 	[%rd2], %r428;
	{ // callseq 48, 0
	.param .b64 param0;
	st.param.b64 	[param0], %rd156;
	.param .b64 param1;
	st.param.b64 	[param1], %rd17;
	.param .b32 retval0;
	call.uni (retval0), 
	vprintf, 
	(
	param0, 
	param1
	);
	ld.param.b32 	%r429, [retval0];
	} // callseq 48
	ld.u32 	%r431, [%rd175+20];
	st.local.u32 	[%rd2], %r431;
	{ // callseq 49, 0
	.param .b64 param0;
	st.param.b64 	[param0], %rd156;
	.param .b64 param1;
	st.param.b64 	[param1], %rd17;
	.param .b32 retval0;
	call.uni (retval0), 
	vprintf, 
	(
	param0, 
	param1
	);
	ld.param.b32 	%r432, [retval0];
	} // callseq 49
	ld.u32 	%r434, [%rd175+24];
	st.local.u32 	[%rd2], %r434;
	{ // callseq 50, 0
	.param .b64 param0;
	st.param.b64 	[param0], %rd156;
	.param .b64 param1;
	st.param.b64 	[param1], %rd17;
	.param .b32 retval0;
	call.uni (retval0), 
	vprintf, 
	(
	param0, 
	param1
	);
	ld.param.b32 	%r435, [retval0];
	} // callseq 50
	ld.u32 	%r437, [%rd175+28];
	st.local.u32 	[%rd2], %r437;
	{ // callseq 51, 0
	.param .b64 param0;
	st.param.b64 	[param0], %rd156;
	.param .b64 param1;
	st.param.b64 	[param1], %rd17;
	.param .b32 retval0;
	call.uni (retval0), 
	vprintf, 
	(
	param0, 
	param1
	);
	ld.param.b32 	%r438, [retval0];
	} // callseq 51
	add.s32 	%r511, %r511, 16;
	add.s64 	%rd175, %rd175, 64;
	setp.ne.s32 	%p52, %r511, 0;
	@%p52 bra 	$L__BB0_72;
$L__BB0_73:
	setp.eq.s32 	%p53, %r76, 0;
	@%p53 bra 	$L__BB0_83;
	and.b32  	%r82, %r114, 7;
	setp.lt.u32 	%p54, %r76, 8;
	@%p54 bra 	$L__BB0_76;
	mul.wide.u32 	%rd158, %r513, 4;
	add.s64 	%rd159, %rd19, %rd158;
	ld.u32 	%r440, [%rd159];
	st.local.u32 	[%rd2], %r440;
	mov.u64 	%rd160, $str$1;
	cvta.global.u64 	%rd161, %rd160;
	{ // callseq 52, 0
	.param .b64 param0;
	st.param.b64 	[param0], %rd161;
	.param .b64 param1;
	st.param.b64 	[param1], %rd17;
	.param .b32 retval0;
	call.uni (retval0), 
	vprintf, 
	(
	param0, 
	param1
	);
	ld.param.b32 	%r441, [retval0];
	} // callseq 52
	ld.u32 	%r443, [%rd159+4];
	st.local.u32 	[%rd2], %r443;
	{ // callseq 53, 0
	.param .b64 param0;
	st.param.b64 	[param0], %rd161;
	.param .b64 param1;
	st.param.b64 	[param1], %rd17;
	.param .b32 retval0;
	call.uni (retval0), 
	vprintf, 
	(
	param0, 
	param1
	);
	ld.param.b32 	%r444, [retval0];
	} // callseq 53
	ld.u32 	%r446, [%rd159+8];
	st.local.u32 	[%rd2], %r446;
	{ // callseq 54, 0
	.param .b64 param0;
	st.param.b64 	[param0], %rd161;
	.param .b64 param1;
	st.param.b64 	[param1], %rd17;
	.param .b32 retval0;
	call.uni (retval0), 
	vprintf, 
	(
	param0, 
	param1
	);
	ld.param.b32 	%r447, [retval0];
	} // callseq 54
	ld.u32 	%r449, [%rd159+12];
	st.local.u32 	[%rd2], %r449;
	{ // callseq 55, 0
	.param .b64 param0;
	st.param.b64 	[param0], %rd161;
	.param .b64 param1;
	st.param.b64 	[param1], %rd17;
	.param .b32 retval0;
	call.uni (retval0), 
	vprintf, 
	(
	param0, 
	param1
	);
	ld.param.b32 	%r450, [retval0];
	} // callseq 55
	ld.u32 	%r452, [%rd159+16];
	st.local.u32 	[%rd2], %r452;
	{ // callseq 56, 0
	.param .b64 param0;
	st.param.b64 	[param0], %rd161;
	.param .b64 param1;
	st.param.b64 	[param1], %rd17;
	.param .b32 retval0;
	call.uni (retval0), 
	vprintf, 
	(
	param0, 
	param1
	);
	ld.param.b32 	%r453, [retval0];
	} // callseq 56
	ld.u32 	%r455, [%rd159+20];
	st.local.u32 	[%rd2], %r455;
	{ // callseq 57, 0
	.param .b64 param0;
	st.param.b64 	[param0], %rd161;
	.param .b64 param1;
	st.param.b64 	[param1], %rd17;
	.param .b32 retval0;
	call.uni (retval0), 
	vprintf, 
	(
	param0, 
	param1
	);
	ld.param.b32 	%r456, [retval0];
	} // callseq 57
	ld.u32 	%r458, [%rd159+24];
	st.local.u32 	[%rd2], %r458;
	{ // callseq 58, 0
	.param .b64 param0;
	st.param.b64 	[param0], %rd161;
	.param .b64 param1;
	st.param.b64 	[param1], %rd17;
	.param .b32 retval0;
	call.uni (retval0), 
	vprintf, 
	(
	param0, 
	param1
	);
	ld.param.b32 	%r459, [retval0];
	} // callseq 58
	ld.u32 	%r461, [%rd159+28];
	st.local.u32 	[%rd2], %r461;
	{ // callseq 59, 0
	.param .b64 param0;
	st.param.b64 	[param0], %rd161;
	.param .b64 param1;
	st.param.b64 	[param1], %rd17;
	.param .b32 retval0;
	call.uni (retval0), 
	vprintf, 
	(
	param0, 
	param1
	);
	ld.param.b32 	%r462, [retval0];
	} // callseq 59
	add.s32 	%r513, %r513, 8;
$L__BB0_76:
	setp.eq.s32 	%p55, %r82, 0;
	@%p55 bra 	$L__BB0_83;
	and.b32  	%r85, %r114, 3;
	setp.lt.u32 	%p56, %r82, 4;
	@%p56 bra 	$L__BB0_79;
	mul.wide.u32 	%rd163, %r513, 4;
	add.s64 	%rd164, %rd19, %rd163;
	ld.u32 	%r464, [%rd164];
	st.local.u32 	[%rd2], %r464;
	mov.u64 	%rd165, $str$1;
	cvta.global.u64 	%rd166, %rd165;
	{ // callseq 60, 0
	.param .b64 param0;
	st.param.b64 	[param0], %rd166;
	.param .b64 param1;
	st.param.b64 	[param1], %rd17;
	.param .b32 retval0;
	call.uni (retval0), 
	vprintf, 
	(
	param0, 
	param1
	);
	ld.param.b32 	%r465, [retval0];
	} // callseq 60
	ld.u32 	%r467, [%rd164+4];
	st.local.u32 	[%rd2], %r467;
	{ // callseq 61, 0
	.param .b64 param0;
	st.param.b64 	[param0], %rd166;
	.param .b64 param1;
	st.param.b64 	[param1], %rd17;
	.param .b32 retval0;
	call.uni (retval0), 
	vprintf, 
	(
	param0, 
	param1
	);
	ld.param.b32 	%r468, [retval0];
	} // callseq 61
	ld.u32 	%r470, [%rd164+8];
	st.local.u32 	[%rd2], %r470;
	{ // callseq 62, 0
	.param .b64 param0;
	st.param.b64 	[param0], %rd166;
	.param .b64 param1;
	st.param.b64 	[param1], %rd17;
	.param .b32 retval0;
	call.uni (retval0), 
	vprintf, 
	(
	param0, 
	param1
	);
	ld.param.b32 	%r471, [retval0];
	} // callseq 62
	ld.u32 	%r473, [%rd164+12];
	st.local.u32 	[%rd2], %r473;
	{ // callseq 63, 0
	.param .b64 param0;
	st.param.b64 	[param0], %rd166;
	.param .b64 param1;
	st.param.b64 	[param1], %rd17;
	.param .b32 retval0;
	call.uni (retval0), 
	vprintf, 
	(
	param0, 
	param1
	);
	ld.param.b32 	%r474, [retval0];
	} // callseq 63
	add.s32 	%r513, %r513, 4;
$L__BB0_79:
	setp.eq.s32 	%p57, %r85, 0;
	@%p57 bra 	$L__BB0_83;
	mul.wide.u32 	%rd168, %r513, 4;
	add.s64 	%rd176, %rd19, %rd168;
	neg.s32 	%r515, %r85;
	mov.u64 	%rd169, $str$1;
$L__BB0_81:
	.pragma "nounroll";
	ld.u32 	%r476, [%rd176];
	st.local.u32 	[%rd2], %r476;
	cvta.global.u64 	%rd170, %rd169;
	{ // callseq 64, 0
	.param .b64 param0;
	st.param.b64 	[param0], %rd170;
	.param .b64 param1;
	st.param.b64 	[param1], %rd17;
	.param .b32 retval0;
	call.uni (retval0), 
	vprintf, 
	(
	param0, 
	param1
	);
	ld.param.b32 	%r477, [retval0];
	} // callseq 64
	add.s64 	%rd176, %rd176, 4;
	add.s32 	%r515, %r515, 1;
	setp.eq.s32 	%p58, %r515, 0;
	@%p58 bra 	$L__BB0_83;
	bra.uni 	$L__BB0_81;
$L__BB0_82:
	mov.u64 	%rd120, $str;
	cvta.global.u64 	%rd121, %rd120;
	{ // callseq 34, 0
	.param .b64 param0;
	st.param.b64 	[param0], %rd121;
	.param .b64 param1;
	st.param.b64 	[param1], 0;
	.param .b32 retval0;
	call.uni (retval0), 
	vprintf, 
	(
	param0, 
	param1
	);
	ld.param.b32 	%r315, [retval0];
	} // callseq 34
$L__BB0_83:
	mov.u64 	%rd172, $str$2;
	cvta.global.u64 	%rd173, %rd172;
	{ // callseq 65, 0
	.param .b64 param0;
	st.param.b64 	[param0], %rd173;
	.param .b64 param1;
	st.param.b64 	[param1], 0;
	.param .b32 retval0;
	call.uni (retval0), 
	vprintf, 
	(
	param0, 
	param1
	);
	ld.param.b32 	%r479, [retval0];
	} // callseq 65
	bra.uni 	$L__BB0_86;
$L__BB0_84:
	mov.u64 	%rd22, $str$3;
	cvta.global.u64 	%rd23, %rd22;
	{ // callseq 2, 0
	.param .b64 param0;
	st.param.b64 	[param0], %rd23;
	.param .b64 param1;
	st.param.b64 	[param1], 0;
	.param .b32 retval0;
	call.uni (retval0), 
	vprintf, 
	(
	param0, 
	param1
	);
	ld.param.b32 	%r117, [retval0];
	} // callseq 2
$L__BB0_85:
	mov.u64 	%rd118, $str$2;
	cvta.global.u64 	%rd119, %rd118;
	{ // callseq 33, 0
	.param .b64 param0;
	st.param.b64 	[param0], %rd119;
	.param .b64 param1;
	st.param.b64 	[param1], 0;
	.param .b32 retval0;
	call.uni (retval0), 
	vprintf, 
	(
	param0, 
	param1
	);
	ld.param.b32 	%r313, [retval0];
	} // callseq 33
$L__BB0_86:
	ret;

}


// ===== COMPILED SASS (sm_100) =====

	.target	sm_100

	.elftype	@"ET_EXEC"


//--------------------- .note.nv.tkinfo           --------------------------
	.section	.note.nv.tkinfo,"",@"SHT_NOTE"
	.sectionflags	@"SHF_NOTE_NV_TKINFO"
	.tkinfo
        /*0018*/ 	.word	0x00000002
        /*0030*/ 	.string	""
        /*0030*/ 	.string	"ptxas"
        /*0030*/ 	.string	"Cuda compilation tools, release 13.0, V13.0.88"
        /*0030*/ 	.string	"Build cuda_13.0.r13.0/compiler.36424714_0"
        /*0030*/ 	.string	"-arch sm_100 -m 64 "



//--------------------- .note.nv.cuinfo           --------------------------
	.section	.note.nv.cuinfo,"",@"SHT_NOTE"
	.sectionflags	@"SHF_NOTE_NV_CUINFO"
        /*0018*/ 	.short	0x0002
        /*001a*/ 	.short	0x0064
        /*001c*/ 	.short	0x0082
	.zero		2


//--------------------- .nv.info                  --------------------------
	.section	.nv.info,"",@"SHT_CUDA_INFO"
	.align	4


	//----- nvinfo : EIATTR_REGCOUNT
	.align		4
        /*0000*/ 	.byte	0x04, 0x2f
        /*0002*/ 	.short	(.L_5 - .L_4)
	.align		4
.L_4:
        /*0004*/ 	.word	index@(_Z4calcPiii)
        /*0008*/ 	.word	0x00000020


	//----- nvinfo : EIATTR_FRAME_SIZE
	.align		4
.L_5:
        /*000c*/ 	.byte	0x04, 0x11
        /*000e*/ 	.short	(.L_7 - .L_6)
	.align		4
.L_6:
        /*0010*/ 	.word	index@(_Z4calcPiii)
        /*0014*/ 	.word	0x00000008


	//----- nvinfo : EIATTR_MIN_STACK_SIZE
	.align		4
.L_7:
        /*0018*/ 	.byte	0x04, 0x12
        /*001a*/ 	.short	(.L_9 - .L_8)
	.align		4
.L_8:
        /*001c*/ 	.word	index@(_Z4calcPiii)
        /*0020*/ 	.word	0x00000008
.L_9:


//--------------------- .nv.compat                --------------------------
	.section	.nv.compat,"",@"SHT_CUDA_COMPAT_INFO"
	.align	4
        /*0000*/ 	.byte	0x02, 0x09, 0x00, 0x00, 0x02, 0x02, 0x01, 0x00, 0x02, 0x05, 0x05, 0x00, 0x03, 0x07, 0x01, 0x01
        /*0010*/ 	.byte	0x02, 0x03, 0x00, 0x00, 0x02, 0x06, 0x01, 0x00, 0x04, 0x0b, 0x08, 0x00, 0x09, 0x00, 0x00, 0x00
        /*0020*/ 	.byte	0x00, 0x00, 0x00, 0x00


//--------------------- .nv.info._Z4calcPiii      --------------------------
	.section	.nv.info._Z4calcPiii,"",@"SHT_CUDA_INFO"
	.sectionflags	@""
	.align	4


	//----- nvinfo : EIATTR_CUDA_API_VERSION
	.align		4
        /*0000*/ 	.byte	0x04, 0x37
        /*0002*/ 	.short	(.L_11 - .L_10)
.L_10:
        /*0004*/ 	.word	0x00000082


	//----- nvinfo : EIATTR_KPARAM_INFO
	.align		4
.L_11:
        /*0008*/ 	.byte	0x04, 0x17
        /*000a*/ 	.short	(.L_13 - .L_12)
.L_12:
        /*000c*/ 	.word	0x00000000
        /*0010*/ 	.short	0x0002
        /*0012*/ 	.short	0x000c
        /*0014*/ 	.byte	0x00, 0xf0, 0x11, 0x00


	//----- nvinfo : EIATTR_KPARAM_INFO
	.align		4
.L_13:
        /*0018*/ 	.byte	0x04, 0x17
        /*001a*/ 	.short	(.L_15 - .L_14)
.L_14:
        /*001c*/ 	.word	0x00000000
        /*0020*/ 	.short	0x0001
        /*0022*/ 	.short	0x0008
        /*0024*/ 	.byte	0x00, 0xf0, 0x11, 0x00


	//----- nvinfo : EIATTR_KPARAM_INFO
	.align		4
.L_15:
        /*0028*/ 	.byte	0x04, 0x17
        /*002a*/ 	.short	(.L_17 - .L_16)
.L_16:
        /*002c*/ 	.word	0x00000000
        /*0030*/ 	.short	0x0000
        /*0032*/ 	.short	0x0000
        /*0034*/ 	.byte	0x00, 0xf5, 0x21, 0x00


	//----- nvinfo : EIATTR_SPARSE_MMA_MASK
	.align		4
.L_17:
        /*0038*/ 	.byte	0x03, 0x50
        /*003a*/ 	.short	0x0000


	//----- nvinfo : EIATTR_MAXREG_COUNT
	.align		4
        /*003c*/ 	.byte	0x03, 0x1b
        /*003e*/ 	.short	0x00ff


	//----- nvinfo : EIATTR_EXTERNS
	.align		4
        /*0040*/ 	.byte	0x04, 0x0f
        /*0042*/ 	.short	(.L_19 - .L_18)


	//   ....[0]....
	.align		4
.L_18:
        /*0044*/ 	.word	index@(vprintf)


	//   ....[1]....
	.align		4
        /*0048*/ 	.word	index@(malloc)


	//----- nvinfo : EIATTR_MERCURY_ISA_VERSION
	.align		4
.L_19:
        /*004c*/ 	.byte	0x03, 0x5f
        /*004e*/ 	.short	0x0101


	//----- nvinfo : EIATTR_VRC_CTA_INIT_COUNT
	.align		4
        /*0050*/ 	.byte	0x02, 0x4a
	.zero		1
	.zero		1


	//----- nvinfo : EIATTR_SYSCALL_OFFSETS
	.align		4
        /*0054*/ 	.byte	0x04, 0x46
        /*0056*/ 	.short	(.L_21 - .L_20)


	//   ....[0]....
.L_20:
        /*0058*/ 	.word	0x00000100


	//   ....[1]....
        /*005c*/ 	.word	0x000001e0


	//   ....[2]....
        /*0060*/ 	.word	0x000014e0


	//   ....[3]....
        /*0064*/ 	.word	0x00001680


	//   ....[4]....
        /*0068*/ 	.word	0x00001750


	//   ....[5]....
        /*006c*/ 	.word	0x00001810


	//   ....[6]....
        /*0070*/ 	.word	0x000018d0


	//   ....[7]....
        /*0074*/ 	.word	0x00001990


	//   ....[8]....
        /*0078*/ 	.word	0x00001a50


	//   ....[9]....
        /*007c*/ 	.word	0x00001b10


	//   ....[10]....
        /*0080*/ 	.word	0x00001bd0


	//   ....[11]....
        /*0084*/ 	.word	0x00001c90


	//   ....[12]....
        /*0088*/ 	.word	0x00001d50


	//   ....[13]....
        /*008c*/ 	.word	0x00001e10


	//   ....[14]....
        /*0090*/ 	.word	0x00001ed0


	//   ....[15]....
        /*0094*/ 	.word	0x00001f90


	//   ....[16]....
        /*0098*/ 	.word	0x00002050


	//   ....[17]....
        /*009c*/ 	.word	0x00002110


	//   ....[18]....
        /*00a0*/ 	.word	0x000021d0


	//   ....[19]....
        /*00a4*/ 	.word	0x00002340


	//   ....[20]....
        /*00a8*/ 	.word	0x00002400


	//   ....[21]....
        /*00ac*/ 	.word	0x000024c0


	//   ....[22]....
        /*00b0*/ 	.word	0x00002580


	//   ....[23]....
        /*00b4*/ 	.word	0x00002640


	//   ....[24]....
        /*00b8*/ 	.word	0x00002700


	//   ....[25]....
        /*00bc*/ 	.word	0x000027c0


	//   ....[26]....
        /*00c0*/ 	.word	0x00002880


	//   ....[27]....
        /*00c4*/ 	.word	0x000029d0


	//   ....[28]....
        /*00c8*/ 	.word	0x00002a90


	//   ....[29]....
        /*00cc*/ 	.word	0x00002b50


	//   ....[30]....
        /*00d0*/ 	.word	0x00002c10


	//   ....[31]....
        /*00d4*/ 	.word	0x00002d40


	//   ....[32]....
        /*00d8*/ 	.word	0x00002e30


	//   ....[33]....
        /*00dc*/ 	.word	0x00002eb0


	//   ....[34]....
        /*00e0*/ 	.word	0x00003ec0


	//   ....[35]....
        /*00e4*/ 	.word	0x00004060


	//   ....[36]....
        /*00e8*/ 	.word	0x00004130


	//   ....[37]....
        /*00ec*/ 	.word	0x000041f0


	//   ....[38]....
        /*00f0*/ 	.word	0x000042b0


	//   ....[39]....
        /*00f4*/ 	.word	0x00004370


	//   ....[40]....
        /*00f8*/ 	.word	0x00004430


	//   ....[41]....
        /*00fc*/ 	.word	0x000044f0


	//   ....[42]....
        /*0100*/ 	.word	0x000045b0


	//   ....[43]....
        /*0104*/ 	.word	0x00004670


	//   ....[44]....
        /*0108*/ 	.word	0x00004730


	//   ....[45]....
        /*010c*/ 	.word	0x000047f0


	//   ....[46]....
        /*0110*/ 	.word	0x000048b0


	//   ....[47]....
        /*0114*/ 	.word	0x00004970


	//   ....[48]....
        /*0118*/ 	.word	0x00004a30


	//   ....[49]....
        /*011c*/ 	.word	0x00004af0


	//   ....[50]....
        /*0120*/ 	.word	0x00004bb0


	//   ....[51]....
        /*0124*/ 	.word	0x00004d40


	//   ....[52]....
        /*0128*/ 	.word	0x00004e00


	//   ....[53]....
        /*012c*/ 	.word	0x00004ec0


	//   ....[54]....
        /*0130*/ 	.word	0x00004f80


	//   ....[55]....
        /*0134*/ 	.word	0x00005040


	//   ....[56]....
        /*0138*/ 	.word	0x00005100


	//   ....[57]....
        /*013c*/ 	.word	0x000051c0


	//   ....[58]....
        /*0140*/ 	.word	0x00005280


	//   ....[59]....
        /*0144*/ 	.word	0x000053d0


	//   ....[60]....
        /*0148*/ 	.word	0x00005490


	//   ....[61]....
        /*014c*/ 	.word	0x00005550


	//   ....[62]....
        /*0150*/ 	.word	0x00005610


	//   ....[63]....
        /*0154*/ 	.word	0x00005740


	//   ....[64]....
        /*0158*/ 	.word	0x00005830


	//   ....[65]....
        /*015c*/ 	.word	0x000058b0


	//----- nvinfo : EIATTR_EXIT_INSTR_OFFSETS
	.align		4
.L_21:
        /*0160*/ 	.byte	0x04, 0x1c
        /*0162*/ 	.short	(.L_23 - .L_22)


	//   ....[0]....
.L_22:
        /*0164*/ 	.word	0x00000250


	//   ....[1]....
        /*0168*/ 	.word	0x00002ec0


	//   ....[2]....
        /*016c*/ 	.word	0x000058c0


	//----- nvinfo : EIATTR_CRS_STACK_SIZE
	.align		4
.L_23:
        /*0170*/ 	.byte	0x04, 0x1e
        /*0172*/ 	.short	(.L_25 - .L_24)
.L_24:
        /*0174*/ 	.word	0x00000000


	//----- nvinfo : EIATTR_CBANK_PARAM_SIZE
	.align		4
.L_25:
        /*0178*/ 	.byte	0x03, 0x19
        /*017a*/ 	.short	0x0010


	//----- nvinfo : EIATTR_PARAM_CBANK
	.align		4
        /*017c*/ 	.byte	0x04, 0x0a
        /*017e*/ 	.short	(.L_27 - .L_26)
	.align		4
.L_26:
        /*0180*/ 	.word	index@(.nv.constant0._Z4calcPiii)
        /*0184*/ 	.short	0x0380
        /*0186*/ 	.short	0x0010


	//----- nvinfo : EIATTR_SW_WAR
	.align		4
.L_27:
        /*0188*/ 	.byte	0x04, 0x36
        /*018a*/ 	.short	(.L_29 - .L_28)
.L_28:
        /*018c*/ 	.word	0x00000008
.L_29:


//--------------------- .nv.callgraph             --------------------------
	.section	.nv.callgraph,"",@"SHT_CUDA_CALLGRAPH"
	.align	4
	.sectionentsize	8
	.align		4
        /*0000*/ 	.word	0x00000000
	.align		4
        /*0004*/ 	.word	0xffffffff
	.align		4
        /*0008*/ 	.word	index@(_Z4calcPiii)
	.align		4
        /*000c*/ 	.word	index@(vprintf)
	.align		4
        /*0010*/ 	.word	index@(_Z4calcPiii)
	.align		4
        /*0014*/ 	.word	index@(malloc)
	.align		4
        /*0018*/ 	.word	0x00000000
	.align		4
        /*001c*/ 	.word	0xfffffffe
	.align		4
        /*0020*/ 	.word	0x00000000
	.align		4
        /*0024*/ 	.word	0xfffffffd
	.align		4
        /*0028*/ 	.word	0x00000000
	.align		4
        /*002c*/ 	.word	0xfffffffc


//--------------------- .nv.constant4             --------------------------
	.section	.nv.constant4,"a",@progbits
	.align	8
	.align		8
.nv.constant4:
        /*0000*/ 	.dword	vprintf
	.align		8
        /*0008*/ 	.dword	malloc
	.align		8
        /*0010*/ 	.dword	$str
	.align		8
        /*0018*/ 	.dword	$str$1
	.align		8
        /*0020*/ 	.dword	$str$2
	.align		8
        /*0028*/ 	.dword	$str$3


//--------------------- .text._Z4calcPiii         --------------------------
	.section	.text._Z4calcPiii,"ax",@progbits
	.align	128
        .global         _Z4calcPiii
        .type           _Z4calcPiii,@function
        .size           _Z4calcPiii,(.L_x_108 - _Z4calcPiii)
        .other          _Z4calcPiii,@"STO_CUDA_ENTRY STV_DEFAULT"
_Z4calcPiii:
.text._Z4calcPiii:
[----:B------:R-:W0:Y:S01]  /*0000*/  LDC R1, c[0x0][0x37c] ;  /* 0x0000df00ff017b82 */ /* 0x000e220000000800 */
[----:B------:R-:W1:Y:S01]  /*0010*/  LDCU UR4, c[0x0][0x388] ;  /* 0x00007100ff0477ac */ /* 0x000e620008000800 */
[----:B------:R-:W-:Y:S01]  /*0020*/  MOV R16, 0x8 ;  /* 0x0000000800107802 */ /* 0x000fe20000000f00 */
[----:B0-----:R-:W-:Y:S01]  /*0030*/  VIADD R1, R1, 0xfffffff8 ;  /* 0xfffffff801017836 */ /* 0x001fe20000000000 */
[----:B------:R-:W0:Y:S04]  /*0040*/  LDCU UR6, c[0x0][0x2f8] ;  /* 0x00005f00ff0677ac */ /* 0x000e280008000800 */
[----:B------:R2:W3:Y:S01]  /*0050*/  LDC.64 R6, c[0x4][R16] ;  /* 0x0100000010067b82 */ /* 0x0004e20000000a00 */
[----:B------:R-:W4:Y:S01]  /*0060*/  LDCU UR7, c[0x0][0x2fc] ;  /* 0x00005f80ff0777ac */ /* 0x000f220008000800 */
[----:B-1----:R-:W-:Y:S01]  /*0070*/  UIMAD.WIDE UR4, UR4, 0x4, URZ ;  /* 0x00000004040478a5 */ /* 0x002fe2000f8e02ff */
[----:B0-----:R-:W-:-:S05]  /*0080*/  IADD3 R22, P0, PT, R1, UR6, RZ ;  /* 0x0000000601167c10 */ /* 0x001fca000ff1e0ff */
[----:B------:R-:W-:Y:S02]  /*0090*/  IMAD.U32 R3, RZ, RZ, UR5 ;  /* 0x00000005ff037e24 */ /* 0x000fe4000f8e00ff */
[----:B------:R-:W-:Y:S02]  /*00a0*/  IMAD.U32 R5, RZ, RZ, UR5 ;  /* 0x00000005ff057e24 */ /* 0x000fe4000f8e00ff */
[----:B------:R-:W-:Y:S02]  /*00b0*/  IMAD.U32 R2, RZ, RZ, UR4 ;  /* 0x00000004ff027e24 */ /* 0x000fe4000f8e00ff */
[----:B------:R-:W-:Y:S02]  /*00c0*/  IMAD.U32 R4, RZ, RZ, UR4 ;  /* 0x00000004ff047e24 */ /* 0x000fe4000f8e00ff */
[----:B------:R-:W-:Y:S02]  /*00d0*/  IMAD.MOV.U32 R5, RZ, RZ, R3 ;  /* 0x000000ffff057224 */ /* 0x000fe400078e0003 */
[----:B--2-4-:R-:W-:-:S07]  /*00e0*/  IMAD.X R2, RZ, RZ, UR7, P0 ;  /* 0x00000007ff027e24 */ /* 0x014fce00080e06ff */
[----:B------:R-:W-:-:S07]  /*00f0*/  LEPC R20, `(.L_x_0) ;  /* 0x000000001014794e */ /* 0x000fce0000000000 */
[----:B---3--:R-:W-:Y:S05]  /*0100*/  CALL.ABS.NOINC R6 ;  /* 0x0000000006007343 */ /* 0x008fea0003c00000 */
.L_x_0:
[----:B------:R-:W0:Y:S01]  /*0110*/  LDCU UR4, c[0x0][0x38c] ;  /* 0x00007180ff0477ac */ /* 0x000e220008000800 */
[----:B------:R-:W1:Y:S01]  /*0120*/  S2R R23, SR_TID.X ;  /* 0x0000000000177919 */ /* 0x000e620000002100 */
[----:B------:R-:W2:Y:S01]  /*0130*/  LDC.64 R16, c[0x4][R16] ;  /* 0x0100000010107b82 */ /* 0x000ea20000000a00 */
[----:B------:R-:W-:Y:S02]  /*0140*/  IMAD.MOV.U32 R18, RZ, RZ, R4 ;  /* 0x000000ffff127224 */ /* 0x000fe400078e0004 */
[----:B------:R-:W-:Y:S01]  /*0150*/  IMAD.MOV.U32 R19, RZ, RZ, R5 ;  /* 0x000000ffff137224 */ /* 0x000fe200078e0005 */
[----:B0-----:R-:W-:-:S06]  /*0160*/  UIMAD.WIDE UR4, UR4, 0x4, URZ ;  /* 0x00000004040478a5 */ /* 0x001fcc000f8e02ff */
[----:B------:R-:W-:Y:S02]  /*0170*/  IMAD.U32 R6, RZ, RZ, UR4 ;  /* 0x00000004ff067e24 */ /* 0x000fe4000f8e00ff */
[----:B------:R-:W-:Y:S02]  /*0180*/  IMAD.U32 R9, RZ, RZ, UR5 ;  /* 0x00000005ff097e24 */ /* 0x000fe4000f8e00ff */
[----:B------:R-:W-:Y:S02]  /*0190*/  IMAD.U32 R7, RZ, RZ, UR5 ;  /* 0x00000005ff077e24 */ /* 0x000fe4000f8e00ff */
[----:B------:R-:W-:Y:S02]  /*01a0*/  IMAD.U32 R8, RZ, RZ, UR4 ;  /* 0x00000004ff087e24 */ /* 0x000fe4000f8e00ff */
[----:B------:R-:W-:Y:S02]  /*01b0*/  IMAD.MOV.U32 R4, RZ, RZ, R6 ;  /* 0x000000ffff047224 */ /* 0x000fe400078e0006 */
[----:B-1----:R-:W-:-:S07]  /*01c0*/  IMAD.MOV.U32 R5, RZ, RZ, R9 ;  /* 0x000000ffff057224 */ /* 0x002fce00078e0009 */
[----:B------:R-:W-:-:S07]  /*01d0*/  LEPC R20, `(.L_x_1) ;  /* 0x000000001014794e */ /* 0x000fce0000000000 */
[----:B--2---:R-:W-:Y:S05]  /*01e0*/  CALL.ABS.NOINC R16 ;  /* 0x0000000010007343 */ /* 0x004fea0003c00000 */
.L_x_1:
[----:B------:R-:W0:Y:S01]  /*01f0*/  LDC.64 R28, c[0x0][0x358] ;  /* 0x0000d600ff1c7b82 */ /* 0x000e220000000a00 */
[----:B------:R-:W-:Y:S01]  /*0200*/  ISETP.NE.AND P0, PT, R23, RZ, PT ;  /* 0x000000ff1700720c */ /* 0x000fe20003f05270 */
[----:B------:R-:W-:Y:S02]  /*0210*/  IMAD.MOV.U32 R16, RZ, RZ, R4 ;  /* 0x000000ffff107224 */ /* 0x000fe400078e0004 */
[----:B------:R-:W-:-:S10]  /*0220*/  IMAD.MOV.U32 R17, RZ, RZ, R5 ;  /* 0x000000ffff117224 */ /* 0x000fd400078e0005 */
[----:B------:R-:W-:Y:S05]  /*0230*/  @!P0 BRA `(.L_x_2) ;  /* 0x0000002c00248947 */ /* 0x000fea0003800000 */
[----:B------:R-:W-:-:S13]  /*0240*/  ISETP.NE.AND P0, PT, R23, 0x1, PT ;  /* 0x000000011700780c */ /* 0x000fda0003f05270 */
[----:B------:R-:W-:Y:S05]  /*0250*/  @P0 EXIT ;  /* 0x000000000000094d */ /* 0x000fea0003800000 */
[----:B------:R-:W1:Y:S02]  /*0260*/  LDC R6, c[0x0][0x38c] ;  /* 0x0000e300ff067b82 */ /* 0x000e640000000800 */
[----:B-1----:R-:W-:-:S13]  /*0270*/  ISETP.GE.AND P0, PT, R6, 0x1, PT ;  /* 0x000000010600780c */ /* 0x002fda0003f06270 */
[----:B------:R-:W-:Y:S05]  /*0280*/  @!P0 BRA `(.L_x_3) ;  /* 0x0000002800cc8947 */ /* 0x000fea0003800000 */
[----:B------:R-:W1:Y:S01]  /*0290*/  LDC R5, c[0x0][0x388] ;  /* 0x0000e200ff057b82 */ /* 0x000e620000000800 */
[----:B------:R-:W-:Y:S01]  /*02a0*/  VIADD R0, R6, 0xffffffff ;  /* 0xffffffff06007836 */ /* 0x000fe20000000000 */
[----:B-1----:R-:W-:-:S13]  /*02b0*/  ISETP.GE.AND P0, PT, R5, 0x1, PT ;  /* 0x000000010500780c */ /* 0x002fda0003f06270 */
[----:B------:R-:W-:Y:S05]  /*02c0*/  @!P0 BRA `(.L_x_4) ;  /* 0x0000000c00388947 */ /* 0x000fea0003800000 */
[C---:B------:R-:W-:Y:S01]  /*02d0*/  LOP3.LUT R0, R5.reuse, 0xf, RZ, 0xc0, !PT ;  /* 0x0000000f05007812 */ /* 0x040fe200078ec0ff */
[----:B------:R-:W-:Y:S01]  /*02e0*/  BSSY.RECONVERGENT B0, `(.L_x_5) ;  /* 0x00000cb000007945 */ /* 0x000fe20003800200 */
[----:B------:R-:W-:Y:S01]  /*02f0*/  LOP3.LUT R3, R5, 0x7, RZ, 0xc0, !PT ;  /* 0x0000000705037812 */ /* 0x000fe200078ec0ff */
[----:B------:R-:W-:Y:S02]  /*0300*/  IMAD.MOV.U32 R7, RZ, RZ, RZ ;  /* 0x000000ffff077224 */ /* 0x000fe400078e00ff */
[----:B------:R-:W-:Y:S02]  /*0310*/  VIADD R4, R0, 0xffffffff ;  /* 0xffffffff00047836 */ /* 0x000fe40000000000 */
[----:B------:R-:W-:-:S03]  /*0320*/  VIADD R6, R3, 0xffffffff ;  /* 0xffffffff03067836 */ /* 0x000fc60000000000 */
[----:B------:R-:W-:Y:S02]  /*0330*/  ISETP.GE.U32.AND P1, PT, R4, 0x7, PT ;  /* 0x000000070400780c */ /* 0x000fe40003f26070 */
[C---:B------:R-:W-:Y:S02]  /*0340*/  LOP3.LUT R4, R5.reuse, 0x7ffffff0, RZ, 0xc0, !PT ;  /* 0x7ffffff005047812 */ /* 0x040fe400078ec0ff */
[----:B------:R-:W-:Y:S02]  /*0350*/  ISETP.GE.U32.AND P0, PT, R6, 0x3, PT ;  /* 0x000000030600780c */ /* 0x000fe40003f06070 */
[----:B------:R-:W-:-:S11]  /*0360*/  LOP3.LUT R5, R5, 0x3, RZ, 0xc0, !PT ;  /* 0x0000000305057812 */ /* 0x000fd600078ec0ff */
.L_x_12:
[----:B------:R-:W1:Y:S01]  /*0370*/  LDCU UR4, c[0x0][0x388] ;  /* 0x00007100ff0477ac */ /* 0x000e620008000800 */
[----:B------:R-:W-:Y:S02]  /*0380*/  IMAD.MOV.U32 R20, RZ, RZ, 0x1 ;  /* 0x00000001ff147424 */ /* 0x000fe400078e00ff */
[----:B------:R-:W-:Y:S01]  /*0390*/  IMAD.MOV.U32 R6, RZ, RZ, RZ ;  /* 0x000000ffff067224 */ /* 0x000fe200078e00ff */
[----:B-1----:R-:W-:-:S09]  /*03a0*/  UISETP.GE.U32.AND UP0, UPT, UR4, 0x10, UPT ;  /* 0x000000100400788c */ /* 0x002fd2000bf06070 */
[----:B------:R-:W-:Y:S05]  /*03b0*/  BRA.U !UP0, `(.L_x_6) ;  /* 0x0000000508407547 */ /* 0x000fea000b800000 */
[----:B------:R-:W-:Y:S01]  /*03c0*/  BSSY.RECONVERGENT B1, `(.L_x_7) ;  /* 0x000004e000017945 */ /* 0x000fe20003800200 */
[----:B------:R-:W-:Y:S02]  /*03d0*/  IMAD.MOV.U32 R20, RZ, RZ, 0x1 ;  /* 0x00000001ff147424 */ /* 0x000fe400078e00ff */
[----:B------:R-:W-:-:S07]  /*03e0*/  IMAD.MOV.U32 R8, RZ, RZ, RZ ;  /* 0x000000ffff087224 */ /* 0x000fce00078e00ff */
.L_x_8:
[----:B------:R-:W1:Y:S01]  /*03f0*/  LDC.64 R10, c[0x0][0x380] ;  /* 0x0000e000ff0a7b82 */ /* 0x000e620000000a00 */
[----:B------:R-:W2:Y:S01]  /*0400*/  LDCU UR4, c[0x0][0x38c] ;  /* 0x00007180ff0477ac */ /* 0x000ea20008000800 */
[C---:B0-----:R-:W-:Y:S02]  /*0410*/  R2UR UR6, R28.reuse ;  /* 0x000000001c0672ca */ /* 0x041fe400000e0000 */
[C---:B------:R-:W-:Y:S02]  /*0420*/  R2UR UR7, R29.reuse ;  /* 0x000000001d0772ca */ /* 0x040fe400000e0000 */
[----:B------:R-:W-:Y:S02]  /*0430*/  R2UR UR8, R28 ;  /* 0x000000001c0872ca */ /* 0x000fe400000e0000 */
[----:B------:R-:W-:Y:S01]  /*0440*/  R2UR UR9, R29 ;  /* 0x000000001d0972ca */ /* 0x000fe200000e0000 */
[----:B--2---:R-:W-:-:S04]  /*0450*/  IMAD R9, R8, UR4, R7 ;  /* 0x0000000408097c24 */ /* 0x004fc8000f8e0207 */
[----:B-1----:R-:W-:-:S04]  /*0460*/  IMAD.WIDE.U32 R12, R9, 0x4, R10 ;  /* 0x00000004090c7825 */ /* 0x002fc800078e000a */
[----:B------:R-:W-:Y:S01]  /*0470*/  VIADD R9, R9, UR4 ;  /* 0x0000000409097c36 */ /* 0x000fe20008000000 */
[----:B------:R-:W2:Y:S03]  /*0480*/  LDG.E R27, desc[UR6][R12.64] ;  /* 0x000000060c1b7981 */ /* 0x000ea6000c1e1900 */
[----:B------:R-:W-:-:S04]  /*0490*/  IMAD.WIDE.U32 R14, R9, 0x4, R10 ;  /* 0x00000004090e7825 */ /* 0x000fc800078e000a */
[----:B------:R-:W-:Y:S02]  /*04a0*/  VIADD R19, R9, UR4 ;  /* 0x0000000409137c36 */ /* 0x000fe40008000000 */
[----:B------:R0:W3:Y:S02]  /*04b0*/  LDG.E R9, desc[UR8][R14.64] ;  /* 0x000000080e097981 */ /* 0x0000e4000c1e1900 */
[C---:B------:R-:W-:Y:S02]  /*04c0*/  VIADD R21, R19.reuse, UR4 ;  /* 0x0000000413157c36 */ /* 0x040fe40008000000 */
[----:B0-----:R-:W-:-:S04]  /*04d0*/  IMAD.WIDE.U32 R14, R19, 0x4, R10 ;  /* 0x00000004130e7825 */ /* 0x001fc800078e000a */
[C-C-:B------:R-:W-:Y:S01]  /*04e0*/  IMAD.WIDE.U32 R18, R21.reuse, 0x4, R10.reuse ;  /* 0x0000000415127825 */ /* 0x140fe200078e000a */
[----:B------:R-:W4:Y:S03]  /*04f0*/  LDG.E R23, desc[UR6][R14.64] ;  /* 0x000000060e177981 */ /* 0x000f26000c1e1900 */
[----:B------:R-:W-:Y:S01]  /*0500*/  VIADD R21, R21, UR4 ;  /* 0x0000000415157c36 */ /* 0x000fe20008000000 */
[----:B------:R-:W5:Y:S03]  /*0510*/  LDG.E R25, desc[UR8][R18.64] ;  /* 0x0000000812197981 */ /* 0x000f66000c1e1900 */
[----:B------:R-:W-:-:S04]  /*0520*/  IMAD.WIDE.U32 R12, R21, 0x4, R10 ;  /* 0x00000004150c7825 */ /* 0x000fc800078e000a */
[----:B------:R-:W-:Y:S01]  /*0530*/  VIADD R21, R21, UR4 ;  /* 0x0000000415157c36 */ /* 0x000fe20008000000 */
[----:B------:R0:W5:Y:S03]  /*0540*/  LDG.E R26, desc[UR6][R12.64] ;  /* 0x000000060c1a7981 */ /* 0x000166000c1e1900 */
[----:B0-----:R-:W-:-:S05]  /*0550*/  IMAD.WIDE.U32 R12, R21, 0x4, R10 ;  /* 0x00000004150c7825 */ /* 0x001fca00078e000a */
[----:B------:R-:W5:Y:S01]  /*0560*/  LDG.E R24, desc[UR8][R12.64] ;  /* 0x000000080c187981 */ /* 0x000f62000c1e1900 */
[----:B------:R-:W-:-:S04]  /*0570*/  VIADD R21, R21, UR4 ;  /* 0x0000000415157c36 */ /* 0x000fc80008000000 */
[----:B------:R-:W-:-:S04]  /*0580*/  IMAD.WIDE.U32 R14, R21, 0x4, R10 ;  /* 0x00000004150e7825 */ /* 0x000fc800078e000a */
[----:B------:R-:W-:Y:S01]  /*0590*/  VIADD R21, R21, UR4 ;  /* 0x0000000415157c36 */ /* 0x000fe20008000000 */
[----:B------:R0:W5:Y:S03]  /*05a0*/  LDG.E R6, desc[UR6][R14.64] ;  /* 0x000000060e067981 */ /* 0x000166000c1e1900 */
[----:B------:R-:W-:-:S04]  /*05b0*/  IMAD.WIDE.U32 R18, R21, 0x4, R10 ;  /* 0x0000000415127825 */ /* 0x000fc800078e000a */
[----:B0-----:R-:W-:Y:S02]  /*05c0*/  VIADD R15, R21, UR4 ;  /* 0x00000004150f7c36 */ /* 0x001fe40008000000 */
[----:B------:R0:W5:Y:S02]  /*05d0*/  LDG.E R21, desc[UR8][R18.64] ;  /* 0x0000000812157981 */ /* 0x000164000c1e1900 */
[----:B------:R-:W-:-:S04]  /*05e0*/  IMAD.WIDE.U32 R12, R15, 0x4, R10 ;  /* 0x000000040f0c7825 */ /* 0x000fc800078e000a */
[----:B0-----:R-:W-:-:S04]  /*05f0*/  VIADD R19, R15, UR4 ;  /* 0x000000040f137c36 */ /* 0x001fc80008000000 */
[----:B------:R-:W-:Y:S01]  /*0600*/  IMAD.WIDE.U32 R14, R19, 0x4, R10 ;  /* 0x00000004130e7825 */ /* 0x000fe200078e000a */
[----:B------:R-:W-:Y:S02]  /*0610*/  R2UR UR10, R28 ;  /* 0x000000001c0a72ca */ /* 0x000fe400000e0000 */
[----:B------:R-:W-:Y:S01]  /*0620*/  R2UR UR11, R29 ;  /* 0x000000001d0b72ca */ /* 0x000fe200000e0000 */
[----:B--2---:R-:W-:Y:S02]  /*0630*/  IMAD R27, R27, R20, RZ ;  /* 0x000000141b1b7224 */ /* 0x004fe400078e02ff */
[----:B------:R0:W2:Y:S02]  /*0640*/  LDG.E R20, desc[UR6][R12.64] ;  /* 0x000000060c147981 */ /* 0x0000a4000c1e1900 */
[----:B---3--:R-:W-:Y:S02]  /*0650*/  IMAD R27, R27, R9, RZ ;  /* 0x000000091b1b7224 */ /* 0x008fe400078e02ff */
[----:B------:R1:W3:Y:S01]  /*0660*/  LDG.E R9, desc[UR8][R14.64] ;  /* 0x000000080e097981 */ /* 0x0002e2000c1e1900 */
[----:B0-----:R-:W-:-:S04]  /*0670*/  VIADD R13, R19, UR4 ;  /* 0x00000004130d7c36 */ /* 0x001fc80008000000 */
[----:B------:R-:W-:-:S04]  /*0680*/  IMAD.WIDE.U32 R18, R13, 0x4, R10 ;  /* 0x000000040d127825 */ /* 0x000fc800078e000a */
[----:B-1----:R-:W-:Y:S02]  /*0690*/  VIADD R15, R13, UR4 ;  /* 0x000000040d0f7c36 */ /* 0x002fe40008000000 */
[----:B----4-:R-:W-:Y:S02]  /*06a0*/  IMAD R27, R27, R23, RZ ;  /* 0x000000171b1b7224 */ /* 0x010fe400078e02ff */
[----:B------:R0:W4:Y:S02]  /*06b0*/  LDG.E R23, desc[UR6][R18.64] ;  /* 0x0000000612177981 */ /* 0x000124000c1e1900 */
[----:B-----5:R-:W-:Y:S02]  /*06c0*/  IMAD R27, R27, R25, RZ ;  /* 0x000000191b1b7224 */ /* 0x020fe400078e02ff */
[----:B------:R-:W-:-:S05]  /*06d0*/  IMAD.WIDE.U32 R12, R15, 0x4, R10 ;  /* 0x000000040f0c7825 */ /* 0x000fca00078e000a */
[----:B------:R1:W5:Y:S01]  /*06e0*/  LDG.E R25, desc[UR8][R12.64] ;  /* 0x000000080c197981 */ /* 0x000362000c1e1900 */
[----:B0-----:R-:W-:Y:S02]  /*06f0*/  VIADD R19, R15, UR4 ;  /* 0x000000040f137c36 */ /* 0x001fe40008000000 */
[----:B------:R-:W-:Y:S02]  /*0700*/  IMAD R27, R27, R26, RZ ;  /* 0x0000001a1b1b7224 */ /* 0x000fe400078e02ff */
[C---:B------:R-:W-:Y:S02]  /*0710*/  VIADD R26, R19.reuse, UR4 ;  /* 0x00000004131a7c36 */ /* 0x040fe40008000000 */
[----:B------:R-:W-:-:S04]  /*0720*/  IMAD.WIDE.U32 R14, R19, 0x4, R10 ;  /* 0x00000004130e7825 */ /* 0x000fc800078e000a */
[C-C-:B------:R-:W-:Y:S02]  /*0730*/  IMAD.WIDE.U32 R18, R26.reuse, 0x4, R10.reuse ;  /* 0x000000041a127825 */ /* 0x140fe400078e000a */
[----:B------:R-:W5:Y:S02]  /*0740*/  LDG.E R14, desc[UR6][R14.64] ;  /* 0x000000060e0e7981 */ /* 0x000f64000c1e1900 */
[----:B------:R-:W-:Y:S02]  /*0750*/  VIADD R26, R26, UR4 ;  /* 0x000000041a1a7c36 */ /* 0x000fe40008000000 */
[----:B------:R-:W-:Y:S01]  /*0760*/  IMAD R27, R27, R24, RZ ;  /* 0x000000181b1b7224 */ /* 0x000fe200078e02ff */
[----:B------:R-:W5:Y:S01]  /*0770*/  LDG.E R18, desc[UR8][R18.64] ;  /* 0x0000000812127981 */ /* 0x000f62000c1e1900 */
[C---:B------:R-:W-:Y:S02]  /*0780*/  VIADD R24, R26.reuse, UR4 ;  /* 0x000000041a187c36 */ /* 0x040fe40008000000 */
[----:B-1----:R-:W-:-:S04]  /*0790*/  IMAD.WIDE.U32 R12, R26, 0x4, R10 ;  /* 0x000000041a0c7825 */ /* 0x002fc800078e000a */
[----:B------:R-:W-:Y:S02]  /*07a0*/  IMAD.WIDE.U32 R10, R24, 0x4, R10 ;  /* 0x00000004180a7825 */ /* 0x000fe400078e000a */
[----:B------:R-:W5:Y:S04]  /*07b0*/  LDG.E R12, desc[UR6][R12.64] ;  /* 0x000000060c0c7981 */ /* 0x000f68000c1e1900 */
[----:B------:R-:W5:Y:S01]  /*07c0*/  LDG.E R10, desc[UR10][R10.64] ;  /* 0x0000000a0a0a7981 */ /* 0x000f62000c1e1900 */
[----:B------:R-:W-:-:S04]  /*07d0*/  IMAD R6, R27, R6, RZ ;  /* 0x000000061b067224 */ /* 0x000fc800078e02ff */
[----:B------:R-:W-:Y:S02]  /*07e0*/  IMAD R21, R6, R21, RZ ;  /* 0x0000001506157224 */ /* 0x000fe400078e02ff */
[----:B------:R-:W-:-:S05]  /*07f0*/  VIADD R8, R8, 0x10 ;  /* 0x0000001008087836 */ /* 0x000fca0000000000 */
[----:B------:R-:W-:Y:S01]  /*0800*/  ISETP.NE.AND P2, PT, R8, R4, PT ;  /* 0x000000040800720c */ /* 0x000fe20003f45270 */
[----:B--2---:R-:W-:-:S04]  /*0810*/  IMAD R20, R21, R20, RZ ;  /* 0x0000001415147224 */ /* 0x004fc800078e02ff */
[----:B---3--:R-:W-:-:S04]  /*0820*/  IMAD R20, R20, R9, RZ ;  /* 0x0000000914147224 */ /* 0x008fc800078e02ff */
[----:B----4-:R-:W-:-:S04]  /*0830*/  IMAD R20, R20, R23, RZ ;  /* 0x0000001714147224 */ /* 0x010fc800078e02ff */
[----:B-----5:R-:W-:-:S04]  /*0840*/  IMAD R25, R20, R25, RZ ;  /* 0x0000001914197224 */ /* 0x020fc800078e02ff */
[----:B------:R-:W-:-:S04]  /*0850*/  IMAD R25, R25, R14, RZ ;  /* 0x0000000e19197224 */ /* 0x000fc800078e02ff */
[----:B------:R-:W-:-:S04]  /*0860*/  IMAD R25, R25, R18, RZ ;  /* 0x0000001219197224 */ /* 0x000fc800078e02ff */
[----:B------:R-:W-:-:S04]  /*0870*/  IMAD R25, R25, R12, RZ ;  /* 0x0000000c19197224 */ /* 0x000fc800078e02ff */
[----:B------:R-:W-:Y:S01]  /*0880*/  IMAD R20, R25, R10, RZ ;  /* 0x0000000a19147224 */ /* 0x000fe200078e02ff */
[----:B------:R-:W-:Y:S06]  /*0890*/  @P2 BRA `(.L_x_8) ;  /* 0xfffffff800d42947 */ /* 0x000fec000383ffff */
[----:B------:R-:W-:Y:S05]  /*08a0*/  BSYNC.RECONVERGENT B1 ;  /* 0x0000000000017941 */ /* 0x000fea0003800200 */
.L_x_7:
[----:B------:R-:W-:-:S07]  /*08b0*/  IMAD.MOV.U32 R6, RZ, RZ, R4 ;  /* 0x000000ffff067224 */ /* 0x000fce00078e0004 */
.L_x_6:
[----:B------:R-:W-:-:S13]  /*08c0*/  ISETP.NE.AND P2, PT, R0, RZ, PT ;  /* 0x000000ff0000720c */ /* 0x000fda0003f45270 */
[----:B------:R-:W-:Y:S05]  /*08d0*/  @!P2 BRA `(.L_x_9) ;  /* 0x00000004008ca947 */ /* 0x000fea0003800000 */
[----:B------:R-:W-:Y:S01]  /*08e0*/  ISETP.NE.AND P2, PT, R3, RZ, PT ;  /* 0x000000ff0300720c */ /* 0x000fe20003f45270 */
[----:B------:R-:W-:-:S12]  /*08f0*/  @!P1 BRA `(.L_x_10) ;  /* 0x0000000000ac9947 */ /* 0x000fd80003800000 */
[----:B------:R-:W1:Y:S01]  /*0900*/  LDCU UR4, c[0x0][0x38c] ;  /* 0x00007180ff0477ac */ /* 0x000e620008000800 */
[----:B------:R-:W2:Y:S01]  /*0910*/  LDC.64 R8, c[0x0][0x380] ;  /* 0x0000e000ff087b82 */ /* 0x000ea20000000a00 */
[C---:B0-----:R-:W-:Y:S02]  /*0920*/  R2UR UR6, R28.reuse ;  /* 0x000000001c0672ca */ /* 0x041fe400000e0000 */
[C---:B------:R-:W-:Y:S02]  /*0930*/  R2UR UR7, R29.reuse ;  /* 0x000000001d0772ca */ /* 0x040fe400000e0000 */
[C---:B------:R-:W-:Y:S02]  /*0940*/  R2UR UR8, R28.reuse ;  /* 0x000000001c0872ca */ /* 0x040fe400000e0000 */
[----:B------:R-:W-:Y:S02]  /*0950*/  R2UR UR9, R29 ;  /* 0x000000001d0972ca */ /* 0x000fe400000e0000 */
[----:B------:R-:W-:-:S02]  /*0960*/  R2UR UR10, R28 ;  /* 0x000000001c0a72ca */ /* 0x000fc400000e0000 */
[C---:B------:R-:W-:Y:S02]  /*0970*/  R2UR UR11, R29.reuse ;  /* 0x000000001d0b72ca */ /* 0x040fe400000e0000 */
[----:B------:R-:W-:Y:S02]  /*0980*/  R2UR UR12, R28 ;  /* 0x000000001c0c72ca */ /* 0x000fe400000e0000 */
[----:B------:R-:W-:Y:S01]  /*0990*/  R2UR UR13, R29 ;  /* 0x000000001d0d72ca */ /* 0x000fe200000e0000 */
[----:B-1----:R-:W-:-:S04]  /*09a0*/  IMAD R15, R6, UR4, R7 ;  /* 0x00000004060f7c24 */ /* 0x002fc8000f8e0207 */
[C---:B------:R-:W-:Y:S02]  /*09b0*/  VIADD R19, R15.reuse, UR4 ;  /* 0x000000040f137c36 */ /* 0x040fe40008000000 */
[----:B--2---:R-:W-:-:S04]  /*09c0*/  IMAD.WIDE.U32 R14, R15, 0x4, R8 ;  /* 0x000000040f0e7825 */ /* 0x004fc800078e0008 */
[C---:B------:R-:W-:Y:S01]  /*09d0*/  VIADD R11, R19.reuse, UR4 ;  /* 0x00000004130b7c36 */ /* 0x040fe20008000000 */
[----:B------:R0:W2:Y:S01]  /*09e0*/  LDG.E R21, desc[UR6][R14.64] ;  /* 0x000000060e157981 */ /* 0x0000a2000c1e1900 */
[----:B------:R-:W-:-:S04]  /*09f0*/  IMAD.WIDE.U32 R18, R19, 0x4, R8 ;  /* 0x0000000413127825 */ /* 0x000fc800078e0008 */
[C---:B------:R-:W-:Y:S01]  /*0a00*/  VIADD R13, R11.reuse, UR4 ;  /* 0x000000040b0d7c36 */ /* 0x040fe20008000000 */
[----:B------:R1:W3:Y:S01]  /*0a10*/  LDG.E R23, desc[UR8][R18.64] ;  /* 0x0000000812177981 */ /* 0x0002e2000c1e1900 */
[----:B------:R-:W-:-:S04]  /*0a20*/  IMAD.WIDE.U32 R10, R11, 0x4, R8 ;  /* 0x000000040b0a7825 */ /* 0x000fc800078e0008 */
[C---:B------:R-:W-:Y:S02]  /*0a30*/  VIADD R25, R13.reuse, UR4 ;  /* 0x000000040d197c36 */ /* 0x040fe40008000000 */
[--C-:B------:R-:W-:Y:S01]  /*0a40*/  IMAD.WIDE.U32 R12, R13, 0x4, R8.reuse ;  /* 0x000000040d0c7825 */ /* 0x100fe200078e0008 */
[----:B------:R-:W4:Y:S03]  /*0a50*/  LDG.E R10, desc[UR10][R10.64] ;  /* 0x0000000a0a0a7981 */ /* 0x000f26000c1e1900 */
[C---:B------:R-:W-:Y:S02]  /*0a60*/  VIADD R27, R25.reuse, UR4 ;  /* 0x00000004191b7c36 */ /* 0x040fe40008000000 */
[----:B0-----:R-:W-:Y:S01]  /*0a70*/  IMAD.WIDE.U32 R14, R25, 0x4, R8 ;  /* 0x00000004190e7825 */ /* 0x001fe200078e0008 */
[----:B------:R-:W5:Y:S03]  /*0a80*/  LDG.E R12, desc[UR12][R12.64] ;  /* 0x0000000c0c0c7981 */ /* 0x000f66000c1e1900 */
[----:B------:R-:W-:-:S02]  /*0a90*/  VIADD R25, R27, UR4 ;  /* 0x000000041b197c36 */ /* 0x000fc40008000000 */
[--C-:B-1----:R-:W-:Y:S01]  /*0aa0*/  IMAD.WIDE.U32 R18, R27, 0x4, R8.reuse ;  /* 0x000000041b127825 */ /* 0x102fe200078e0008 */
[----:B------:R-:W5:Y:S03]  /*0ab0*/  LDG.E R14, desc[UR6][R14.64] ;  /* 0x000000060e0e7981 */ /* 0x000f66000c1e1900 */
[C---:B------:R-:W-:Y:S02]  /*0ac0*/  VIADD R27, R25.reuse, UR4 ;  /* 0x00000004191b7c36 */ /* 0x040fe40008000000 */
[--C-:B------:R-:W-:Y:S01]  /*0ad0*/  IMAD.WIDE.U32 R24, R25, 0x4, R8.reuse ;  /* 0x0000000419187825 */ /* 0x100fe200078e0008 */
[----:B------:R-:W5:Y:S03]  /*0ae0*/  LDG.E R18, desc[UR8][R18.64] ;  /* 0x0000000812127981 */ /* 0x000f66000c1e1900 */
[----:B------:R-:W-:-:S02]  /*0af0*/  IMAD.WIDE.U32 R8, R27, 0x4, R8 ;  /* 0x000000041b087825 */ /* 0x000fc400078e0008 */
[----:B------:R-:W5:Y:S04]  /*0b00*/  LDG.E R24, desc[UR10][R24.64] ;  /* 0x0000000a18187981 */ /* 0x000f68000c1e1900 */
[----:B------:R-:W5:Y:S01]  /*0b10*/  LDG.E R8, desc[UR12][R8.64] ;  /* 0x0000000c08087981 */ /* 0x000f62000c1e1900 */
[----:B------:R-:W-:Y:S02]  /*0b20*/  VIADD R6, R6, 0x8 ;  /* 0x0000000806067836 */ /* 0x000fe40000000000 */
[----:B--2---:R-:W-:-:S04]  /*0b30*/  IMAD R20, R20, R21, RZ ;  /* 0x0000001514147224 */ /* 0x004fc800078e02ff */
[----:B---3--:R-:W-:-:S04]  /*0b40*/  IMAD R23, R20, R23, RZ ;  /* 0x0000001714177224 */ /* 0x008fc800078e02ff */
[----:B----4-:R-:W-:-:S04]  /*0b50*/  IMAD R23, R23, R10, RZ ;  /* 0x0000000a17177224 */ /* 0x010fc800078e02ff */
[----:B-----5:R-:W-:-:S04]  /*0b60*/  IMAD R23, R23, R12, RZ ;  /* 0x0000000c17177224 */ /* 0x020fc800078e02ff */
[----:B------:R-:W-:-:S04]  /*0b70*/  IMAD R23, R23, R14, RZ ;  /* 0x0000000e17177224 */ /* 0x000fc800078e02ff */
[----:B------:R-:W-:-:S04]  /*0b80*/  IMAD R23, R23, R18, RZ ;  /* 0x0000001217177224 */ /* 0x000fc800078e02ff */
[----:B------:R-:W-:-:S04]  /*0b90*/  IMAD R23, R23, R24, RZ ;  /* 0x0000001817177224 */ /* 0x000fc800078e02ff */
[----:B------:R-:W-:-:S07]  /*0ba0*/  IMAD R20, R23, R8, RZ ;  /* 0x0000000817147224 */ /* 0x000fce00078e02ff */
.L_x_10:
[----:B------:R-:W-:Y:S05]  /*0bb0*/  @!P2 BRA `(.L_x_9) ;  /* 0x0000000000d4a947 */ /* 0x000fea0003800000 */
[----:B------:R-:W-:Y:S01]  /*0bc0*/  ISETP.NE.AND P2, PT, R5, RZ, PT ;  /* 0x000000ff0500720c */ /* 0x000fe20003f45270 */
[----:B------:R-:W-:-:S12]  /*0bd0*/  @!P0 BRA `(.L_x_11) ;  /* 0x00000000006c8947 */ /* 0x000fd80003800000 */
[----:B------:R-:W1:Y:S01]  /*0be0*/  LDC.64 R8, c[0x0][0x380] ;  /* 0x0000e000ff087b82 */ /* 0x000e620000000a00 */
[----:B------:R-:W2:Y:S01]  /*0bf0*/  LDCU UR4, c[0x0][0x38c] ;  /* 0x00007180ff0477ac */ /* 0x000ea20008000800 */
        /* <DEDUP_REMOVED lines=8> */
[----:B--2---:R-:W-:-:S04]  /*0c80*/  IMAD R15, R6, UR4, R7 ;  /* 0x00000004060f7c24 */ /* 0x004fc8000f8e0207 */
[C---:B------:R-:W-:Y:S02]  /*0c90*/  VIADD R11, R15.reuse, UR4 ;  /* 0x000000040f0b7c36 */ /* 0x040fe40008000000 */
[----:B-1----:R-:W-:-:S04]  /*0ca0*/  IMAD.WIDE.U32 R14, R15, 0x4, R8 ;  /* 0x000000040f0e7825 */ /* 0x002fc800078e0008 */
[C---:B------:R-:W-:Y:S02]  /*0cb0*/  VIADD R13, R11.reuse, UR4 ;  /* 0x000000040b0d7c36 */ /* 0x040fe40008000000 */
[--C-:B------:R-:W-:Y:S01]  /*0cc0*/  IMAD.WIDE.U32 R10, R11, 0x4, R8.reuse ;  /* 0x000000040b0a7825 */ /* 0x100fe200078e0008 */
[----:B------:R-:W2:Y:S03]  /*0cd0*/  LDG.E R15, desc[UR6][R14.64] ;  /* 0x000000060e0f7981 */ /* 0x000ea6000c1e1900 */
[C---:B------:R-:W-:Y:S02]  /*0ce0*/  VIADD R19, R13.reuse, UR4 ;  /* 0x000000040d137c36 */ /* 0x040fe40008000000 */
[--C-:B------:R-:W-:Y:S01]  /*0cf0*/  IMAD.WIDE.U32 R12, R13, 0x4, R8.reuse ;  /* 0x000000040d0c7825 */ /* 0x100fe200078e0008 */
[----:B------:R-:W3:Y:S03]  /*0d00*/  LDG.E R11, desc[UR8][R10.64] ;  /* 0x000000080a0b7981 */ /* 0x000ee6000c1e1900 */
[----:B------:R-:W-:-:S02]  /*0d10*/  IMAD.WIDE.U32 R8, R19, 0x4, R8 ;  /* 0x0000000413087825 */ /* 0x000fc400078e0008 */
[----:B------:R-:W4:Y:S04]  /*0d20*/  LDG.E R13, desc[UR10][R12.64] ;  /* 0x0000000a0c0d7981 */ /* 0x000f28000c1e1900 */
[----:B------:R-:W5:Y:S01]  /*0d30*/  LDG.E R9, desc[UR12][R8.64] ;  /* 0x0000000c08097981 */ /* 0x000f62000c1e1900 */
[----:B------:R-:W-:Y:S02]  /*0d40*/  VIADD R6, R6, 0x4 ;  /* 0x0000000406067836 */ /* 0x000fe40000000000 */
[----:B--2---:R-:W-:-:S04]  /*0d50*/  IMAD R20, R20, R15, RZ ;  /* 0x0000000f14147224 */ /* 0x004fc800078e02ff */
[----:B---3--:R-:W-:-:S04]  /*0d60*/  IMAD R20, R20, R11, RZ ;  /* 0x0000000b14147224 */ /* 0x008fc800078e02ff */
[----:B----4-:R-:W-:-:S04]  /*0d70*/  IMAD R20, R20, R13, RZ ;  /* 0x0000000d14147224 */ /* 0x010fc800078e02ff */
[----:B-----5:R-:W-:-:S07]  /*0d80*/  IMAD R20, R20, R9, RZ ;  /* 0x0000000914147224 */ /* 0x020fce00078e02ff */
.L_x_11:
[----:B------:R-:W-:Y:S05]  /*0d90*/  @!P2 BRA `(.L_x_9) ;  /* 0x00000000005ca947 */ /* 0x000fea0003800000 */
[----:B------:R-:W1:Y:S01]  /*0da0*/  LDC.64 R8, c[0x0][0x380] ;  /* 0x0000e000ff087b82 */ /* 0x000e620000000a00 */
[----:B------:R-:W2:Y:S01]  /*0db0*/  LDCU UR4, c[0x0][0x38c] ;  /* 0x00007180ff0477ac */ /* 0x000ea20008000800 */
[----:B0-----:R-:W-:Y:S02]  /*0dc0*/  R2UR UR6, R28 ;  /* 0x000000001c0672ca */ /* 0x001fe400000e0000 */
[----:B------:R-:W-:Y:S01]  /*0dd0*/  R2UR UR7, R29 ;  /* 0x000000001d0772ca */ /* 0x000fe200000e0000 */
[----:B--2---:R-:W-:-:S04]  /*0de0*/  IMAD R13, R6, UR4, R7 ;  /* 0x00000004060d7c24 */ /* 0x004fc8000f8e0207 */
[----:B-1----:R-:W-:-:S08]  /*0df0*/  IMAD.WIDE.U32 R10, R13, 0x4, R8 ;  /* 0x000000040d0a7825 */ /* 0x002fd000078e0008 */
[----:B------:R-:W2:Y:S01]  /*0e00*/  LDG.E R11, desc[UR6][R10.64] ;  /* 0x000000060a0b7981 */ /* 0x000ea2000c1e1900 */
[----:B------:R-:W-:Y:S01]  /*0e10*/  ISETP.NE.AND P2, PT, R5, 0x1, PT ;  /* 0x000000010500780c */ /* 0x000fe20003f45270 */
[----:B--2---:R-:W-:-:S12]  /*0e20*/  IMAD R20, R20, R11, RZ ;  /* 0x0000000b14147224 */ /* 0x004fd800078e02ff */
[----:B------:R-:W-:Y:S05]  /*0e30*/  @!P2 BRA `(.L_x_9) ;  /* 0x000000000034a947 */ /* 0x000fea0003800000 */
[----:B------:R-:W-:Y:S01]  /*0e40*/  ISETP.NE.AND P2, PT, R5, 0x2, PT ;  /* 0x000000020500780c */ /* 0x000fe20003f45270 */
[----:B------:R-:W-:Y:S01]  /*0e50*/  VIADD R11, R13, UR4 ;  /* 0x000000040d0b7c36 */ /* 0x000fe20008000000 */
[----:B------:R-:W-:Y:S02]  /*0e60*/  R2UR UR6, R28 ;  /* 0x000000001c0672ca */ /* 0x000fe400000e0000 */
[----:B------:R-:W-:-:S09]  /*0e70*/  R2UR UR7, R29 ;  /* 0x000000001d0772ca */ /* 0x000fd200000e0000 */
[----:B------:R-:W-:Y:S01]  /*0e80*/  @P2 R2UR UR8, R28 ;  /* 0x000000001c0822ca */ /* 0x000fe200000e0000 */
[----:B------:R-:W-:Y:S01]  /*0e90*/  @P2 VIADD R13, R11, UR4 ;  /* 0x000000040b0d2c36 */ /* 0x000fe20008000000 */
[----:B------:R-:W-:Y:S01]  /*0ea0*/  @P2 R2UR UR9, R29 ;  /* 0x000000001d0922ca */ /* 0x000fe200000e0000 */
[----:B------:R-:W-:-:S04]  /*0eb0*/  IMAD.WIDE.U32 R10, R11, 0x4, R8 ;  /* 0x000000040b0a7825 */ /* 0x000fc800078e0008 */
[----:B------:R-:W-:Y:S02]  /*0ec0*/  @P2 IMAD.WIDE.U32 R8, R13, 0x4, R8 ;  /* 0x000000040d082825 */ /* 0x000fe400078e0008 */
[----:B------:R-:W2:Y:S06]  /*0ed0*/  LDG.E R11, desc[UR6][R10.64] ;  /* 0x000000060a0b7981 */ /* 0x000eac000c1e1900 */
[----:B------:R-:W3:Y:S01]  /*0ee0*/  @P2 LDG.E R9, desc[UR8][R8.64] ;  /* 0x0000000808092981 */ /* 0x000ee2000c1e1900 */
[----:B--2---:R-:W-:-:S04]  /*0ef0*/  IMAD R20, R20, R11, RZ ;  /* 0x0000000b14147224 */ /* 0x004fc800078e02ff */
[----:B---3--:R-:W-:-:S07]  /*0f00*/  @P2 IMAD R20, R20, R9, RZ ;  /* 0x0000000914142224 */ /* 0x008fce00078e02ff */
.L_x_9:
[----:B------:R-:W1:Y:S01]  /*0f10*/  LDCU UR4, c[0x0][0x38c] ;  /* 0x00007180ff0477ac */ /* 0x000e620008000800 */
[----:B------:R-:W-:Y:S01]  /*0f20*/  IMAD.WIDE.U32 R8, R7, 0x4, R16 ;  /* 0x0000000407087825 */ /* 0x000fe200078e0010 */
[----:B0-----:R-:W-:Y:S02]  /*0f30*/  R2UR UR6, R28 ;  /* 0x000000001c0672ca */ /* 0x001fe400000e0000 */
[----:B------:R-:W-:Y:S01]  /*0f40*/  R2UR UR7, R29 ;  /* 0x000000001d0772ca */ /* 0x000fe200000e0000 */
[----:B------:R-:W-:-:S12]  /*0f50*/  VIADD R7, R7, 0x1 ;  /* 0x0000000107077836 */ /* 0x000fd80000000000 */
[----:B------:R2:W-:Y:S01]  /*0f60*/  ST.E desc[UR6][R8.64], R20 ;  /* 0x0000001408007985 */ /* 0x0005e2000c101906 */
[----:B-1----:R-:W-:-:S13]  /*0f70*/  ISETP.NE.AND P2, PT, R7, UR4, PT ;  /* 0x0000000407007c0c */ /* 0x002fda000bf45270 */
[----:B--2---:R-:W-:Y:S05]  /*0f80*/  @P2 BRA `(.L_x_12) ;  /* 0xfffffff000f82947 */ /* 0x004fea000383ffff */
[----:B------:R-:W-:Y:S05]  /*0f90*/  BSYNC.RECONVERGENT B0 ;  /* 0x0000000000007941 */ /* 0x000fea0003800200 */
.L_x_5:
[----:B------:R-:W-:Y:S05]  /*0fa0*/  BRA `(.L_x_13) ;  /* 0x0000000400307947 */ /* 0x000fea0003800000 */
.L_x_4:
[----:B------:R-:W-:Y:S01]  /*0fb0*/  ISETP.GE.U32.AND P0, PT, R0, 0x7, PT ;  /* 0x000000070000780c */ /* 0x000fe20003f06070 */
[----:B------:R-:W-:Y:S01]  /*0fc0*/  IMAD.MOV.U32 R3, RZ, RZ, RZ ;  /* 0x000000ffff037224 */ /* 0x000fe200078e00ff */
[----:B------:R-:W-:-:S04]  /*0fd0*/  LOP3.LUT R8, R6, 0x7, RZ, 0xc0, !PT ;  /* 0x0000000706087812 */ /* 0x000fc800078ec0ff */
[----:B------:R-:W-:-:S07]  /*0fe0*/  ISETP.NE.AND P1, PT, R8, RZ, PT ;  /* 0x000000ff0800720c */ /* 0x000fce0003f25270 */
[----:B------:R-:W-:Y:S06]  /*0ff0*/  @!P0 BRA `(.L_x_14) ;  /* 0x0000000000848947 */ /* 0x000fec0003800000 */
[----:B------:R-:W-:Y:S01]  /*1000*/  BSSY.RECONVERGENT B0, `(.L_x_14) ;  /* 0x0000020000007945 */ /* 0x000fe20003800200 */
[----:B------:R-:W-:Y:S01]  /*1010*/  LOP3.LUT R3, R6, 0x7ffffff8, RZ, 0xc0, !PT ;  /* 0x7ffffff806037812 */ /* 0x000fe200078ec0ff */
[----:B------:R-:W-:Y:S02]  /*1020*/  IMAD.MOV.U32 R0, RZ, RZ, RZ ;  /* 0x000000ffff007224 */ /* 0x000fe400078e00ff */
[----:B------:R-:W-:-:S07]  /*1030*/  IMAD.MOV.U32 R7, RZ, RZ, 0x1 ;  /* 0x00000001ff077424 */ /* 0x000fce00078e00ff */
.L_x_15:
[----:B-1----:R-:W-:Y:S01]  /*1040*/  IMAD.WIDE.U32 R4, R0, 0x4, R16 ;  /* 0x0000000400047825 */ /* 0x002fe200078e0010 */
[----:B0-----:R-:W-:Y:S02]  /*1050*/  R2UR UR4, R28 ;  /* 0x000000001c0472ca */ /* 0x001fe400000e0000 */
[C---:B------:R-:W-:Y:S01]  /*1060*/  R2UR UR5, R29.reuse ;  /* 0x000000001d0572ca */ /* 0x040fe200000e0000 */
[----:B------:R-:W-:Y:S01]  /*1070*/  VIADD R0, R0, 0x8 ;  /* 0x0000000800007836 */ /* 0x000fe20000000000 */
[C---:B------:R-:W-:Y:S02]  /*1080*/  R2UR UR6, R28.reuse ;  /* 0x000000001c0672ca */ /* 0x040fe400000e0000 */
[C---:B------:R-:W-:Y:S02]  /*1090*/  R2UR UR7, R29.reuse ;  /* 0x000000001d0772ca */ /* 0x040fe400000e0000 */
[----:B------:R-:W-:Y:S02]  /*10a0*/  R2UR UR8, R28 ;  /* 0x000000001c0872ca */ /* 0x000fe400000e0000 */
[----:B------:R-:W-:-:S02]  /*10b0*/  R2UR UR9, R29 ;  /* 0x000000001d0972ca */ /* 0x000fc400000e0000 */
[C---:B------:R-:W-:Y:S02]  /*10c0*/  R2UR UR10, R28.reuse ;  /* 0x000000001c0a72ca */ /* 0x040fe400000e0000 */
[C---:B------:R-:W-:Y:S01]  /*10d0*/  R2UR UR11, R29.reuse ;  /* 0x000000001d0b72ca */ /* 0x040fe200000e0000 */
[----:B------:R1:W-:Y:S01]  /*10e0*/  ST.E desc[UR4][R4.64], R7 ;  /* 0x0000000704007985 */ /* 0x0003e2000c101904 */
[C---:B------:R-:W-:Y:S02]  /*10f0*/  R2UR UR12, R28.reuse ;  /* 0x000000001c0c72ca */ /* 0x040fe400000e0000 */
[C---:B------:R-:W-:Y:S01]  /*1100*/  R2UR UR13, R29.reuse ;  /* 0x000000001d0d72ca */ /* 0x040fe200000e0000 */
[----:B------:R1:W-:Y:S01]  /*1110*/  ST.E desc[UR6][R4.64+0x4], R7 ;  /* 0x0000040704007985 */ /* 0x0003e2000c101906 */
[C---:B------:R-:W-:Y:S02]  /*1120*/  R2UR UR14, R28.reuse ;  /* 0x000000001c0e72ca */ /* 0x040fe400000e0000 */
[----:B------:R-:W-:Y:S01]  /*1130*/  R2UR UR15, R29 ;  /* 0x000000001d0f72ca */ /* 0x000fe200000e0000 */
[----:B------:R1:W-:Y:S01]  /*1140*/  ST.E desc[UR8][R4.64+0x8], R7 ;  /* 0x0000080704007985 */ /* 0x0003e2000c101908 */
[----:B------:R-:W-:-:S02]  /*1150*/  R2UR UR16, R28 ;  /* 0x000000001c1072ca */ /* 0x000fc400000e0000 */
[C---:B------:R-:W-:Y:S01]  /*1160*/  R2UR UR17, R29.reuse ;  /* 0x000000001d1172ca */ /* 0x040fe200000e0000 */
[----:B------:R1:W-:Y:S01]  /*1170*/  ST.E desc[UR10][R4.64+0xc], R7 ;  /* 0x00000c0704007985 */ /* 0x0003e2000c10190a */
[----:B------:R-:W-:Y:S02]  /*1180*/  R2UR UR18, R28 ;  /* 0x000000001c1272ca */ /* 0x000fe400000e0000 */
[----:B------:R-:W-:Y:S01]  /*1190*/  R2UR UR19, R29 ;  /* 0x000000001d1372ca */ /* 0x000fe200000e0000 */
[----:B------:R1:W-:Y:S01]  /*11a0*/  ST.E desc[UR12][R4.64+0x10], R7 ;  /* 0x0000100704007985 */ /* 0x0003e2000c10190c */
[----:B------:R-:W-:-:S03]  /*11b0*/  ISETP.NE.AND P0, PT, R0, R3, PT ;  /* 0x000000030000720c */ /* 0x000fc60003f05270 */
[----:B------:R1:W-:Y:S04]  /*11c0*/  ST.E desc[UR14][R4.64+0x14], R7 ;  /* 0x0000140704007985 */ /* 0x0003e8000c10190e */
[----:B------:R1:W-:Y:S04]  /*11d0*/  ST.E desc[UR16][R4.64+0x18], R7 ;  /* 0x0000180704007985 */ /* 0x0003e8000c101910 */
[----:B------:R1:W-:Y:S02]  /*11e0*/  ST.E desc[UR18][R4.64+0x1c], R7 ;  /* 0x00001c0704007985 */ /* 0x0003e4000c101912 */
[----:B------:R-:W-:Y:S05]  /*11f0*/  @P0 BRA `(.L_x_15) ;  /* 0xfffffffc00900947 */ /* 0x000fea000383ffff */
[----:B------:R-:W-:Y:S05]  /*1200*/  BSYNC.RECONVERGENT B0 ;  /* 0x0000000000007941 */ /* 0x000fea0003800200 */
.L_x_14:
[----:B------:R-:W-:Y:S05]  /*1210*/  @!P1 BRA `(.L_x_13) ;  /* 0x0000000000949947 */ /* 0x000fea0003800000 */
[----:B------:R-:W-:Y:S02]  /*1220*/  ISETP.GE.U32.AND P0, PT, R8, 0x4, PT ;  /* 0x000000040800780c */ /* 0x000fe40003f06070 */
[----:B------:R-:W-:-:S04]  /*1230*/  LOP3.LUT R9, R6, 0x3, RZ, 0xc0, !PT ;  /* 0x0000000306097812 */ /* 0x000fc800078ec0ff */
[----:B------:R-:W-:-:S07]  /*1240*/  ISETP.NE.AND P1, PT, R9, RZ, PT ;  /* 0x000000ff0900720c */ /* 0x000fce0003f25270 */
[----:B------:R-:W-:Y:S06]  /*1250*/  @!P0 BRA `(.L_x_16) ;  /* 0x00000000003c8947 */ /* 0x000fec0003800000 */
[C---:B0-----:R-:W-:Y:S01]  /*1260*/  R2UR UR4, R28.reuse ;  /* 0x000000001c0472ca */ /* 0x041fe200000e0000 */
[----:B-1----:R-:W-:Y:S01]  /*1270*/  IMAD.MOV.U32 R7, RZ, RZ, 0x1 ;  /* 0x00000001ff077424 */ /* 0x002fe200078e00ff */
[----:B------:R-:W-:Y:S01]  /*1280*/  R2UR UR5, R29 ;  /* 0x000000001d0572ca */ /* 0x000fe200000e0000 */
[----:B------:R-:W-:Y:S01]  /*1290*/  IMAD.WIDE.U32 R4, R3, 0x4, R16 ;  /* 0x0000000403047825 */ /* 0x000fe200078e0010 */
[C---:B------:R-:W-:Y:S02]  /*12a0*/  R2UR UR6, R28.reuse ;  /* 0x000000001c0672ca */ /* 0x040fe400000e0000 */
[----:B------:R-:W-:Y:S01]  /*12b0*/  R2UR UR7, R29 ;  /* 0x000000001d0772ca */ /* 0x000fe200000e0000 */
[----:B------:R-:W-:Y:S01]  /*12c0*/  VIADD R3, R3, 0x4 ;  /* 0x0000000403037836 */ /* 0x000fe20000000000 */
[----:B------:R-:W-:Y:S02]  /*12d0*/  R2UR UR8, R28 ;  /* 0x000000001c0872ca */ /* 0x000fe400000e0000 */
[----:B------:R-:W-:-:S02]  /*12e0*/  R2UR UR9, R29 ;  /* 0x000000001d0972ca */ /* 0x000fc400000e0000 */
[----:B------:R-:W-:Y:S02]  /*12f0*/  R2UR UR10, R28 ;  /* 0x000000001c0a72ca */ /* 0x000fe400000e0000 */
[----:B------:R-:W-:Y:S01]  /*1300*/  R2UR UR11, R29 ;  /* 0x000000001d0b72ca */ /* 0x000fe200000e0000 */
[----:B------:R2:W-:Y:S04]  /*1310*/  ST.E desc[UR4][R4.64], R7 ;  /* 0x0000000704007985 */ /* 0x0005e8000c101904 */
[----:B------:R2:W-:Y:S04]  /*1320*/  ST.E desc[UR6][R4.64+0x4], R7 ;  /* 0x0000040704007985 */ /* 0x0005e8000c101906 */
[----:B------:R2:W-:Y:S04]  /*1330*/  ST.E desc[UR8][R4.64+0x8], R7 ;  /* 0x0000080704007985 */ /* 0x0005e8000c101908 */
[----:B------:R2:W-:Y:S02]  /*1340*/  ST.E desc[UR10][R4.64+0xc], R7 ;  /* 0x00000c0704007985 */ /* 0x0005e4000c10190a */
.L_x_16:
[----:B------:R-:W-:Y:S05]  /*1350*/  @!P1 BRA `(.L_x_13) ;  /* 0x0000000000449947 */ /* 0x000fea0003800000 */
[----:B------:R-:W-:Y:S02]  /*1360*/  LOP3.LUT R0, R6, 0x1, RZ, 0xc0, !PT ;  /* 0x0000000106007812 */ /* 0x000fe400078ec0ff */
[----:B------:R-:W-:Y:S02]  /*1370*/  ISETP.NE.AND P0, PT, R9, 0x1, PT ;  /* 0x000000010900780c */ /* 0x000fe40003f05270 */
[----:B------:R-:W-:-:S11]  /*1380*/  ISETP.NE.U32.AND P1, PT, R0, 0x1, PT ;  /* 0x000000010000780c */ /* 0x000fd60003f25070 */
[C---:B0-----:R-:W-:Y:S01]  /*1390*/  @P0 R2UR UR4, R28.reuse ;  /* 0x000000001c0402ca */ /* 0x041fe200000e0000 */
[--C-:B-12---:R-:W-:Y:S01]  /*13a0*/  @P0 IMAD.WIDE.U32 R6, R3, 0x4, R16.reuse ;  /* 0x0000000403060825 */ /* 0x106fe200078e0010 */
[----:B------:R-:W-:Y:S02]  /*13b0*/  @P0 R2UR UR5, R29 ;  /* 0x000000001d0502ca */ /* 0x000fe400000e0000 */
[C---:B------:R-:W-:Y:S01]  /*13c0*/  @P0 R2UR UR6, R28.reuse ;  /* 0x000000001c0602ca */ /* 0x040fe200000e0000 */
[----:B------:R-:W-:Y:S01]  /*13d0*/  @P0 VIADD R3, R3, 0x2 ;  /* 0x0000000203030836 */ /* 0x000fe20000000000 */
[C---:B------:R-:W-:Y:S01]  /*13e0*/  @P0 R2UR UR7, R29.reuse ;  /* 0x000000001d0702ca */ /* 0x040fe200000e0000 */
[----:B------:R-:W-:Y:S01]  /*13f0*/  @P0 IMAD.MOV.U32 R9, RZ, RZ, 0x1 ;  /* 0x00000001ff090424 */ /* 0x000fe200078e00ff */
[----:B------:R-:W-:Y:S01]  /*1400*/  @!P1 R2UR UR8, R28 ;  /* 0x000000001c0892ca */ /* 0x000fe200000e0000 */
[----:B------:R-:W-:Y:S01]  /*1410*/  @!P1 IMAD.MOV.U32 R11, RZ, RZ, 0x1 ;  /* 0x00000001ff0b9424 */ /* 0x000fe200078e00ff */
[----:B------:R-:W-:Y:S01]  /*1420*/  @!P1 R2UR UR9, R29 ;  /* 0x000000001d0992ca */ /* 0x000fe200000e0000 */
[----:B------:R-:W-:-:S04]  /*1430*/  @!P1 IMAD.WIDE.U32 R4, R3, 0x4, R16 ;  /* 0x0000000403049825 */ /* 0x000fc800078e0010 */
[----:B------:R3:W-:Y:S04]  /*1440*/  @P0 ST.E desc[UR4][R6.64], R9 ;  /* 0x0000000906000985 */ /* 0x0007e8000c101904 */
[----:B------:R3:W-:Y:S04]  /*1450*/  @P0 ST.E desc[UR6][R6.64+0x4], R9 ;  /* 0x0000040906000985 */ /* 0x0007e8000c101906 */
[----:B------:R3:W-:Y:S02]  /*1460*/  @!P1 ST.E desc[UR8][R4.64], R11 ;  /* 0x0000000b04009985 */ /* 0x0007e4000c101908 */
.L_x_13:
[----:B------:R-:W-:Y:S01]  /*1470*/  MOV R0, 0x0 ;  /* 0x0000000000007802 */ /* 0x000fe20000000f00 */
[----:B------:R-:W4:Y:S01]  /*1480*/  LDCU.64 UR4, c[0x4][0x28] ;  /* 0x01000500ff0477ac */ /* 0x000f220008000a00 */
[----:B-123--:R-:W-:Y:S02]  /*1490*/  CS2R R6, SRZ ;  /* 0x0000000000067805 */ /* 0x00efe4000001ff00 */
[----:B------:R1:W2:Y:S01]  /*14a0*/  LDC.64 R8, c[0x4][R0] ;  /* 0x0100000000087b82 */ /* 0x0002a20000000a00 */
[----:B----4-:R-:W-:Y:S02]  /*14b0*/  IMAD.U32 R4, RZ, RZ, UR4 ;  /* 0x00000004ff047e24 */ /* 0x010fe4000f8e00ff */
[----:B-1----:R-:W-:-:S07]  /*14c0*/  IMAD.U32 R5, RZ, RZ, UR5 ;  /* 0x00000005ff057e24 */ /* 0x002fce000f8e00ff */
[----:B------:R-:W-:-:S07]  /*14d0*/  LEPC R20, `(.L_x_17) ;  /* 0x000000001014794e */ /* 0x000fce0000000000 */
[----:B0-2---:R-:W-:Y:S05]  /*14e0*/  CALL.ABS.NOINC R8 ;  /* 0x0000000008007343 */ /* 0x005fea0003c00000 */
.L_x_17:
[----:B------:R-:W0:Y:S01]  /*14f0*/  LDC R0, c[0x0][0x38c] ;  /* 0x0000e300ff007b82 */ /* 0x000e220000000800 */
[----:B------:R-:W-:Y:S02]  /*1500*/  IMAD.MOV.U32 R25, RZ, RZ, RZ ;  /* 0x000000ffff197224 */ /* 0x000fe400078e00ff */
[C---:B0-----:R-:W-:Y:S01]  /*1510*/  VIADD R3, R0.reuse, 0xffffffff ;  /* 0xffffffff00037836 */ /* 0x041fe20000000000 */
[----:B------:R-:W-:-:S04]  /*1520*/  LOP3.LUT R26, R0, 0xf, RZ, 0xc0, !PT ;  /* 0x0000000f001a7812 */ /* 0x000fc800078ec0ff */
[----:B------:R-:W-:-:S13]  /*1530*/  ISETP.GE.U32.AND P0, PT, R3, 0xf, PT ;  /* 0x0000000f0300780c */ /* 0x000fda0003f06070 */
[----:B------:R-:W-:Y:S05]  /*1540*/  @!P0 BRA `(.L_x_18) ;  /* 0x0000000c00308947 */ /* 0x000fea0003800000 */
[----:B------:R-:W-:Y:S01]  /*1550*/  BSSY.RECONVERGENT B6, `(.L_x_18) ;  /* 0x00000cb000067945 */ /* 0x000fe20003800200 */
[----:B------:R-:W-:Y:S01]  /*1560*/  LOP3.LUT R25, R0, 0x7ffffff0, RZ, 0xc0, !PT ;  /* 0x7ffffff000197812 */ /* 0x000fe200078ec0ff */
[----:B------:R-:W-:-:S07]  /*1570*/  IMAD.MOV.U32 R23, RZ, RZ, RZ ;  /* 0x000000ffff177224 */ /* 0x000fce00078e00ff */
.L_x_35:
[----:B------:R-:W-:Y:S01]  /*1580*/  R2UR UR4, R28 ;  /* 0x000000001c0472ca */ /* 0x000fe200000e0000 */
[----:B------:R-:W-:Y:S01]  /*1590*/  IMAD.WIDE.U32 R18, R23, 0x4, R16 ;  /* 0x0000000417127825 */ /* 0x000fe200078e0010 */
[----:B------:R-:W-:-:S13]  /*15a0*/  R2UR UR5, R29 ;  /* 0x000000001d0572ca */ /* 0x000fda00000e0000 */
[----:B------:R-:W2:Y:S01]  /*15b0*/  LD.E R0, desc[UR4][R18.64] ;  /* 0x0000000412007980 */ /* 0x000ea2000c101900 */
[----:B------:R-:W-:Y:S01]  /*15c0*/  MOV R8, 0x0 ;  /* 0x0000000000087802 */ /* 0x000fe20000000f00 */
[----:B------:R-:W0:Y:S01]  /*15d0*/  LDCU.64 UR4, c[0x4][0x18] ;  /* 0x01000300ff0477ac */ /* 0x000e220008000a00 */
[----:B------:R-:W-:Y:S02]  /*15e0*/  VIADD R23, R23, 0x10 ;  /* 0x0000001017177836 */ /* 0x000fe40000000000 */
[----:B------:R-:W-:Y:S02]  /*15f0*/  IMAD.MOV.U32 R6, RZ, RZ, R22 ;  /* 0x000000ffff067224 */ /* 0x000fe400078e0016 */
[----:B------:R-:W1:Y:S01]  /*1600*/  LDC.64 R8, c[0x4][R8] ;  /* 0x0100000008087b82 */ /* 0x000e620000000a00 */
[----:B------:R-:W-:Y:S01]  /*1610*/  ISETP.NE.AND P0, PT, R23, R25, PT ;  /* 0x000000191700720c */ /* 0x000fe20003f05270 */
[----:B------:R-:W-:-:S03]  /*1620*/  IMAD.MOV.U32 R7, RZ, RZ, R2 ;  /* 0x000000ffff077224 */ /* 0x000fc600078e0002 */
[----:B------:R-:W-:Y:S01]  /*1630*/  P2R R27, PR, RZ, 0x1 ;  /* 0x00000001ff1b7803 */ /* 0x000fe20000000000 */
[----:B0-----:R-:W-:Y:S02]  /*1640*/  IMAD.U32 R4, RZ, RZ, UR4 ;  /* 0x00000004ff047e24 */ /* 0x001fe4000f8e00ff */
[----:B------:R-:W-:Y:S01]  /*1650*/  IMAD.U32 R5, RZ, RZ, UR5 ;  /* 0x00000005ff057e24 */ /* 0x000fe2000f8e00ff */
[----:B-12---:R0:W-:Y:S06]  /*1660*/  STL [R1], R0 ;  /* 0x0000000001007387 */ /* 0x0061ec0000100800 */
[----:B------:R-:W-:-:S07]  /*1670*/  LEPC R20, `(.L_x_19) ;  /* 0x000000001014794e */ /* 0x000fce0000000000 */
[----:B0-----:R-:W-:Y:S05]  /*1680*/  CALL.ABS.NOINC R8 ;  /* 0x0000000008007343 */ /* 0x001fea0003c00000 */
.L_x_19:
[----:B------:R-:W-:Y:S02]  /*1690*/  R2UR UR4, R28 ;  /* 0x000000001c0472ca */ /* 0x000fe400000e0000 */
[----:B------:R-:W-:-:S13]  /*16a0*/  R2UR UR5, R29 ;  /* 0x000000001d0572ca */ /* 0x000fda00000e0000 */
[----:B------:R-:W2:Y:S01]  /*16b0*/  LD.E R0, desc[UR4][R18.64+0x4] ;  /* 0x0000040412007980 */ /* 0x000ea2000c101900 */
[----:B------:R-:W-:Y:S01]  /*16c0*/  MOV R24, 0x0 ;  /* 0x0000000000187802 */ /* 0x000fe20000000f00 */
[----:B------:R-:W0:Y:S01]  /*16d0*/  LDCU.64 UR4, c[0x4][0x18] ;  /* 0x01000300ff0477ac */ /* 0x000e220008000a00 */
[----:B------:R-:W-:Y:S02]  /*16e0*/  IMAD.MOV.U32 R6, RZ, RZ, R22 ;  /* 0x000000ffff067224 */ /* 0x000fe400078e0016 */
[----:B------:R1:W3:Y:S01]  /*16f0*/  LDC.64 R8, c[0x4][R24] ;  /* 0x0100000018087b82 */ /* 0x0002e20000000a00 */
[----:B------:R-:W-:Y:S02]  /*1700*/  IMAD.MOV.U32 R7, RZ, RZ, R2 ;  /* 0x000000ffff077224 */ /* 0x000fe400078e0002 */
[----:B0-----:R-:W-:Y:S02]  /*1710*/  IMAD.U32 R4, RZ, RZ, UR4 ;  /* 0x00000004ff047e24 */ /* 0x001fe4000f8e00ff */
[----:B------:R-:W-:Y:S01]  /*1720*/  IMAD.U32 R5, RZ, RZ, UR5 ;  /* 0x00000005ff057e24 */ /* 0x000fe2000f8e00ff */
[----:B--23--:R1:W-:Y:S06]  /*1730*/  STL [R1], R0 ;  /* 0x0000000001007387 */ /* 0x00c3ec0000100800 */
[----:B------:R-:W-:-:S07]  /*1740*/  LEPC R20, `(.L_x_20) ;  /* 0x000000001014794e */ /* 0x000fce0000000000 */
[----:B-1----:R-:W-:Y:S05]  /*1750*/  CALL.ABS.NOINC R8 ;  /* 0x0000000008007343 */ /* 0x002fea0003c00000 */
.L_x_20:
[----:B------:R-:W-:Y:S02]  /*1760*/  R2UR UR4, R28 ;  /* 0x000000001c0472ca */ /* 0x000fe400000e0000 */
[----:B------:R-:W-:-:S13]  /*1770*/  R2UR UR5, R29 ;  /* 0x000000001d0572ca */ /* 0x000fda00000e0000 */
[----:B------:R-:W2:Y:S01]  /*1780*/  LD.E R0, desc[UR4][R18.64+0x8] ;  /* 0x0000080412007980 */ /* 0x000ea2000c101900 */
[----:B------:R0:W1:Y:S01]  /*1790*/  LDC.64 R8, c[0x4][R24] ;  /* 0x0100000018087b82 */ /* 0x0000620000000a00 */
[----:B------:R-:W3:Y:S01]  /*17a0*/  LDCU.64 UR4, c[0x4][0x18] ;  /* 0x01000300ff0477ac */ /* 0x000ee20008000a00 */
[----:B------:R-:W-:Y:S02]  /*17b0*/  IMAD.MOV.U32 R6, RZ, RZ, R22 ;  /* 0x000000ffff067224 */ /* 0x000fe400078e0016 */
[----:B------:R-:W-:Y:S02]  /*17c0*/  IMAD.MOV.U32 R7, RZ, RZ, R2 ;  /* 0x000000ffff077224 */ /* 0x000fe400078e0002 */
[----:B---3--:R-:W-:Y:S02]  /*17d0*/  IMAD.U32 R4, RZ, RZ, UR4 ;  /* 0x00000004ff047e24 */ /* 0x008fe4000f8e00ff */
[----:B------:R-:W-:Y:S01]  /*17e0*/  IMAD.U32 R5, RZ, RZ, UR5 ;  /* 0x00000005ff057e24 */ /* 0x000fe2000f8e00ff */
[----:B-12---:R0:W-:Y:S06]  /*17f0*/  STL [R1], R0 ;  /* 0x0000000001007387 */ /* 0x0061ec0000100800 */
[----:B------:R-:W-:-:S07]  /*1800*/  LEPC R20, `(.L_x_21) ;  /* 0x000000001014794e */ /* 0x000fce0000000000 */
[----:B0-----:R-:W-:Y:S05]  /*1810*/  CALL.ABS.NOINC R8 ;  /* 0x0000000008007343 */ /* 0x001fea0003c00000 */
.L_x_21:
        /* <DEDUP_REMOVED lines=12> */
.L_x_22:
        /* <DEDUP_REMOVED lines=12> */
.L_x_23:
        /* <DEDUP_REMOVED lines=12> */
.L_x_24:
        /* <DEDUP_REMOVED lines=12> */
.L_x_25:
        /* <DEDUP_REMOVED lines=12> */
.L_x_26:
        /* <DEDUP_REMOVED lines=12> */
.L_x_27:
        /* <DEDUP_REMOVED lines=12> */
.L_x_28:
        /* <DEDUP_REMOVED lines=12> */
.L_x_29:
        /* <DEDUP_REMOVED lines=12> */
.L_x_30:
        /* <DEDUP_REMOVED lines=12> */
.L_x_31:
        /* <DEDUP_REMOVED lines=12> */
.L_x_32:
        /* <DEDUP_REMOVED lines=12> */
.L_x_33:
        /* <DEDUP_REMOVED lines=12> */
.L_x_34:
[----:B------:R-:W-:-:S13]  /*21e0*/  ISETP.NE.AND P6, PT, R27, RZ, PT ;  /* 0x000000ff1b00720c */ /* 0x000fda0003fc5270 */
[----:B------:R-:W-:Y:S05]  /*21f0*/  @P6 BRA `(.L_x_35) ;  /* 0xfffffff000e06947 */ /* 0x000fea000383ffff */
[----:B------:R-:W-:Y:S05]  /*2200*/  BSYNC.RECONVERGENT B6 ;  /* 0x0000000000067941 */ /* 0x000fea0003800200 */
.L_x_18:
[----:B------:R-:W-:-:S13]  /*2210*/  ISETP.NE.AND P0, PT, R26, RZ, PT ;  /* 0x000000ff1a00720c */ /* 0x000fda0003f05270 */
[----:B------:R-:W-:Y:S05]  /*2220*/  @!P0 BRA `(.L_x_36) ;  /* 0x0000000c00048947 */ /* 0x000fea0003800000 */
[----:B------:R-:W0:Y:S01]  /*2230*/  LDC R24, c[0x0][0x38c] ;  /* 0x0000e300ff187b82 */ /* 0x000e220000000800 */
[----:B------:R-:W-:Y:S02]  /*2240*/  ISETP.GE.U32.AND P0, PT, R26, 0x8, PT ;  /* 0x000000081a00780c */ /* 0x000fe40003f06070 */
[----:B0-----:R-:W-:-:S11]  /*2250*/  LOP3.LUT R24, R24, 0x7, RZ, 0xc0, !PT ;  /* 0x0000000718187812 */ /* 0x001fd600078ec0ff */
[----:B------:R-:W-:Y:S05]  /*2260*/  @!P0 BRA `(.L_x_37) ;  /* 0x00000004008c8947 */ /* 0x000fea0003800000 */
[----:B------:R-:W-:Y:S01]  /*2270*/  R2UR UR4, R28 ;  /* 0x000000001c0472ca */ /* 0x000fe200000e0000 */
[----:B------:R-:W-:Y:S01]  /*2280*/  IMAD.WIDE.U32 R18, R25, 0x4, R16 ;  /* 0x0000000419127825 */ /* 0x000fe200078e0010 */
        /* <DEDUP_REMOVED lines=12> */
.L_x_38:
        /* <DEDUP_REMOVED lines=12> */
.L_x_39:
        /* <DEDUP_REMOVED lines=12> */
.L_x_40:
        /* <DEDUP_REMOVED lines=12> */
.L_x_41:
        /* <DEDUP_REMOVED lines=12> */
.L_x_42:
        /* <DEDUP_REMOVED lines=12> */
.L_x_43:
        /* <DEDUP_REMOVED lines=12> */
.L_x_44:
        /* <DEDUP_REMOVED lines=12> */
.L_x_45:
[----:B------:R-:W-:-:S07]  /*2890*/  VIADD R25, R25, 0x8 ;  /* 0x0000000819197836 */ /* 0x000fce0000000000 */
.L_x_37:
        /* <DEDUP_REMOVED lines=20> */
.L_x_47:
        /* <DEDUP_REMOVED lines=12> */
.L_x_48:
        /* <DEDUP_REMOVED lines=12> */
.L_x_49:
[----:B------:R-:W-:Y:S02]  /*2b60*/  R2UR UR4, R28 ;  /* 0x000000001c0472ca */ /* 0x000fe400000e0000 */
[----:B------:R-:W-:-:S13]  /*2b70*/  R2UR UR5, R29 ;  /* 0x000000001d0572ca */ /* 0x000fda00000e0000 */
[----:B------:R-:W2:Y:S01]  /*2b80*/  LD.E R18, desc[UR4][R18.64+0xc] ;  /* 0x00000c0412127980 */ /* 0x000ea2000c101900 */
[----:B------:R0:W1:Y:S01]  /*2b90*/  LDC.64 R8, c[0x4][R23] ;  /* 0x0100000017087b82 */ /* 0x0000620000000a00 */
[----:B------:R-:W3:Y:S01]  /*2ba0*/  LDCU.64 UR4, c[0x4][0x18] ;  /* 0x01000300ff0477ac */ /* 0x000ee20008000a00 */
[----:B------:R-:W-:Y:S02]  /*2bb0*/  IMAD.MOV.U32 R6, RZ, RZ, R22 ;  /* 0x000000ffff067224 */ /* 0x000fe400078e0016 */
[----:B------:R-:W-:Y:S01]  /*2bc0*/  IMAD.MOV.U32 R7, RZ, RZ, R2 ;  /* 0x000000ffff077224 */ /* 0x000fe200078e0002 */
[----:B---3--:R-:W-:Y:S01]  /*2bd0*/  MOV R4, UR4 ;  /* 0x0000000400047c02 */ /* 0x008fe20008000f00 */
[----:B------:R-:W-:Y:S01]  /*2be0*/  IMAD.U32 R5, RZ, RZ, UR5 ;  /* 0x00000005ff057e24 */ /* 0x000fe2000f8e00ff */
[----:B-12---:R0:W-:Y:S06]  /*2bf0*/  STL [R1], R18 ;  /* 0x0000001201007387 */ /* 0x0061ec0000100800 */
[----:B------:R-:W-:-:S07]  /*2c00*/  LEPC R20, `(.L_x_50) ;  /* 0x000000001014794e */ /* 0x000fce0000000000 */
[----:B0-----:R-:W-:Y:S05]  /*2c10*/  CALL.ABS.NOINC R8 ;  /* 0x0000000008007343 */ /* 0x001fea0003c00000 */
.L_x_50:
[----:B------:R-:W-:-:S07]  /*2c20*/  VIADD R25, R25, 0x4 ;  /* 0x0000000419197836 */ /* 0x000fce0000000000 */
.L_x_46:
[----:B------:R-:W-:-:S13]  /*2c30*/  ISETP.NE.AND P0, PT, R24, RZ, PT ;  /* 0x000000ff1800720c */ /* 0x000fda0003f05270 */
[----:B------:R-:W-:Y:S05]  /*2c40*/  @!P0 BRA `(.L_x_36) ;  /* 0x00000000007c8947 */ /* 0x000fea0003800000 */
[----:B------:R-:W-:Y:S01]  /*2c50*/  BSSY.RECONVERGENT B6, `(.L_x_51) ;  /* 0x0000015000067945 */ /* 0x000fe20003800200 */
[----:B------:R-:W-:-:S07]  /*2c60*/  IMAD.MOV.U32 R18, RZ, RZ, RZ ;  /* 0x000000ffff127224 */ /* 0x000fce00078e00ff */
.L_x_54:
[----:B------:R-:W-:Y:S01]  /*2c70*/  R2UR UR4, R28 ;  /* 0x000000001c0472ca */ /* 0x000fe200000e0000 */
[----:B------:R-:W-:Y:S01]  /*2c80*/  IMAD.WIDE.U32 R10, R25, 0x4, R16 ;  /* 0x00000004190a7825 */ /* 0x000fe200078e0010 */
[----:B------:R-:W-:-:S13]  /*2c90*/  R2UR UR5, R29 ;  /* 0x000000001d0572ca */ /* 0x000fda00000e0000 */
[----:B------:R-:W2:Y:S01]  /*2ca0*/  LD.E R10, desc[UR4][R10.64] ;  /* 0x000000040a0a7980 */ /* 0x000ea2000c101900 */
[----:B------:R-:W-:Y:S01]  /*2cb0*/  MOV R8, 0x0 ;  /* 0x0000000000087802 */ /* 0x000fe20000000f00 */
[----:B------:R-:W0:Y:S01]  /*2cc0*/  LDCU.64 UR4, c[0x4][0x18] ;  /* 0x01000300ff0477ac */ /* 0x000e220008000a00 */
[----:B------:R-:W-:Y:S02]  /*2cd0*/  IMAD.MOV.U32 R6, RZ, RZ, R22 ;  /* 0x000000ffff067224 */ /* 0x000fe400078e0016 */
[----:B------:R-:W-:Y:S02]  /*2ce0*/  IMAD.MOV.U32 R7, RZ, RZ, R2 ;  /* 0x000000ffff077224 */ /* 0x000fe400078e0002 */
[----:B------:R-:W1:Y:S01]  /*2cf0*/  LDC.64 R8, c[0x4][R8] ;  /* 0x0100000008087b82 */ /* 0x000e620000000a00 */
[----:B0-----:R-:W-:Y:S02]  /*2d00*/  IMAD.U32 R4, RZ, RZ, UR4 ;  /* 0x00000004ff047e24 */ /* 0x001fe4000f8e00ff */
[----:B------:R-:W-:Y:S01]  /*2d10*/  IMAD.U32 R5, RZ, RZ, UR5 ;  /* 0x00000005ff057e24 */ /* 0x000fe2000f8e00ff */
[----:B-12---:R0:W-:Y:S06]  /*2d20*/  STL [R1], R10 ;  /* 0x0000000a01007387 */ /* 0x0061ec0000100800 */
[----:B------:R-:W-:-:S07]  /*2d30*/  LEPC R20, `(.L_x_52) ;  /* 0x000000001014794e */ /* 0x000fce0000000000 */
[----:B0-----:R-:W-:Y:S05]  /*2d40*/  CALL.ABS.NOINC R8 ;  /* 0x0000000008007343 */ /* 0x001fea0003c00000 */
.L_x_52:
[----:B------:R-:W-:-:S05]  /*2d50*/  VIADD R18, R18, 0x1 ;  /* 0x0000000112127836 */ /* 0x000fca0000000000 */
[----:B------:R-:W-:-:S13]  /*2d60*/  ISETP.NE.AND P0, PT, R18, R24, PT ;  /* 0x000000181200720c */ /* 0x000fda0003f05270 */
[----:B------:R-:W-:Y:S05]  /*2d70*/  @!P0 BRA `(.L_x_53) ;  /* 0x0000000000088947 */ /* 0x000fea0003800000 */
[----:B------:R-:W-:Y:S01]  /*2d80*/  VIADD R25, R25, 0x1 ;  /* 0x0000000119197836 */ /* 0x000fe20000000000 */
[----:B------:R-:W-:Y:S06]  /*2d90*/  BRA `(.L_x_54) ;  /* 0xfffffffc00b47947 */ /* 0x000fec000383ffff */
.L_x_53:
[----:B------:R-:W-:Y:S05]  /*2da0*/  BSYNC.RECONVERGENT B6 ;  /* 0x0000000000067941 */ /* 0x000fea0003800200 */
.L_x_51:
[----:B------:R-:W-:Y:S05]  /*2db0*/  BRA `(.L_x_36) ;  /* 0x0000000000207947 */ /* 0x000fea0003800000 */
.L_x_3:
[----:B------:R-:W-:Y:S01]  /*2dc0*/  MOV R0, 0x0 ;  /* 0x0000000000007802 */ /* 0x000fe20000000f00 */
[----:B------:R-:W1:Y:S01]  /*2dd0*/  LDCU.64 UR4, c[0x4][0x28] ;  /* 0x01000500ff0477ac */ /* 0x000e620008000a00 */
[----:B------:R-:W-:Y:S02]  /*2de0*/  CS2R R6, SRZ ;  /* 0x0000000000067805 */ /* 0x000fe4000001ff00 */
[----:B------:R2:W3:Y:S01]  /*2df0*/  LDC.64 R2, c[0x4][R0] ;  /* 0x0100000000027b82 */ /* 0x0004e20000000a00 */
[----:B-1----:R-:W-:Y:S02]  /*2e00*/  IMAD.U32 R4, RZ, RZ, UR4 ;  /* 0x00000004ff047e24 */ /* 0x002fe4000f8e00ff */
[----:B--2---:R-:W-:-:S07]  /*2e10*/  IMAD.U32 R5, RZ, RZ, UR5 ;  /* 0x00000005ff057e24 */ /* 0x004fce000f8e00ff */
[----:B------:R-:W-:-:S07]  /*2e20*/  LEPC R20, `(.L_x_36) ;  /* 0x000000001014794e */ /* 0x000fce0000000000 */
[----:B0--3--:R-:W-:Y:S05]  /*2e30*/  CALL.ABS.NOINC R2 ;  /* 0x0000000002007343 */ /* 0x009fea0003c00000 */
.L_x_36:
[----:B------:R-:W-:Y:S01]  /*2e40*/  MOV R0, 0x0 ;  /* 0x0000000000007802 */ /* 0x000fe20000000f00 */
[----:B------:R-:W0:Y:S01]  /*2e50*/  LDCU.64 UR4, c[0x4][0x20] ;  /* 0x01000400ff0477ac */ /* 0x000e220008000a00 */
[----:B------:R-:W-:Y:S02]  /*2e60*/  CS2R R6, SRZ ;  /* 0x0000000000067805 */ /* 0x000fe4000001ff00 */
[----:B------:R1:W2:Y:S01]  /*2e70*/  LDC.64 R2, c[0x4][R0] ;  /* 0x0100000000027b82 */ /* 0x0002a20000000a00 */
[----:B0-----:R-:W-:Y:S02]  /*2e80*/  IMAD.U32 R4, RZ, RZ, UR4 ;  /* 0x00000004ff047e24 */ /* 0x001fe4000f8e00ff */
[----:B-1----:R-:W-:-:S07]  /*2e90*/  IMAD.U32 R5, RZ, RZ, UR5 ;  /* 0x00000005ff057e24 */ /* 0x002fce000f8e00ff */
[----:B------:R-:W-:-:S07]  /*2ea0*/  LEPC R20, `(.L_x_55) ;  /* 0x000000001014794e */ /* 0x000fce0000000000 */
[----:B--2---:R-:W-:Y:S05]  /*2eb0*/  CALL.ABS.NOINC R2 ;  /* 0x0000000002007343 */ /* 0x004fea0003c00000 */
.L_x_55:
[----:B------:R-:W-:Y:S05]  /*2ec0*/  EXIT ;  /* 0x000000000000794d */ /* 0x000fea0003800000 */
.L_x_2:
[----:B------:R-:W1:Y:S02]  /*2ed0*/  LDC R6, c[0x0][0x388] ;  /* 0x0000e200ff067b82 */ /* 0x000e640000000800 */
[----:B-1----:R-:W-:-:S13]  /*2ee0*/  ISETP.GE.AND P0, PT, R6, 0x1, PT ;  /* 0x000000010600780c */ /* 0x002fda0003f06270 */
[----:B------:R-:W-:Y:S05]  /*2ef0*/  @!P0 BRA `(.L_x_56) ;  /* 0x0000002800308947 */ /* 0x000fea0003800000 */
[----:B------:R-:W1:Y:S02]  /*2f00*/  LDC R5, c[0x0][0x38c] ;  /* 0x0000e300ff057b82 */ /* 0x000e640000000800 */
[----:B-1----:R-:W-:-:S13]  /*2f10*/  ISETP.GE.AND P0, PT, R5, 0x1, PT ;  /* 0x000000010500780c */ /* 0x002fda0003f06270 */
[----:B------:R-:W-:Y:S05]  /*2f20*/  @!P0 BRA `(.L_x_57) ;  /* 0x0000000800ac8947 */ /* 0x000fea0003800000 */
[----:B------:R-:W1:Y:S01]  /*2f30*/  LDC.64 R10, c[0x0][0x380] ;  /* 0x0000e000ff0a7b82 */ /* 0x000e620000000a00 */
[C---:B------:R-:W-:Y:S01]  /*2f40*/  LOP3.LUT R0, R5.reuse, 0xf, RZ, 0xc0, !PT ;  /* 0x0000000f05007812 */ /* 0x040fe200078ec0ff */
[C---:B------:R-:W-:Y:S01]  /*2f50*/  VIADD R7, R5.reuse, 0xffffffff ;  /* 0xffffffff05077836 */ /* 0x040fe20000000000 */
[----:B------:R-:W-:Y:S01]  /*2f60*/  LOP3.LUT R3, R5, 0x7, RZ, 0xc0, !PT ;  /* 0x0000000705037812 */ /* 0x000fe200078ec0ff */
[----:B------:R-:W-:Y:S02]  /*2f70*/  BSSY.RECONVERGENT B0, `(.L_x_58) ;  /* 0x00000a5000007945 */ /* 0x000fe40003800200 */
[----:B------:R-:W-:Y:S01]  /*2f80*/  VIADD R4, R0, 0xffffffff ;  /* 0xffffffff00047836 */ /* 0x000fe20000000000 */
[----:B------:R-:W-:Y:S01]  /*2f90*/  ISETP.GE.U32.AND P2, PT, R7, 0xf, PT ;  /* 0x0000000f0700780c */ /* 0x000fe20003f46070 */
[----:B------:R-:W-:Y:S02]  /*2fa0*/  VIADD R6, R3, 0xffffffff ;  /* 0xffffffff03067836 */ /* 0x000fe40000000000 */
[----:B------:R-:W-:Y:S01]  /*2fb0*/  IMAD.MOV.U32 R7, RZ, RZ, RZ ;  /* 0x000000ffff077224 */ /* 0x000fe200078e00ff */
[----:B------:R-:W-:-:S02]  /*2fc0*/  ISETP.GE.U32.AND P1, PT, R4, 0x7, PT ;  /* 0x000000070400780c */ /* 0x000fc40003f26070 */
[C---:B------:R-:W-:Y:S02]  /*2fd0*/  LOP3.LUT R4, R5.reuse, 0x7ffffff0, RZ, 0xc0, !PT ;  /* 0x7ffffff005047812 */ /* 0x040fe400078ec0ff */
[----:B------:R-:W-:Y:S02]  /*2fe0*/  ISETP.GE.U32.AND P0, PT, R6, 0x3, PT ;  /* 0x000000030600780c */ /* 0x000fe40003f06070 */
[----:B------:R-:W-:Y:S01]  /*2ff0*/  LOP3.LUT R5, R5, 0x3, RZ, 0xc0, !PT ;  /* 0x0000000305057812 */ /* 0x000fe200078ec0ff */
[----:B------:R-:W-:Y:S01]  /*3000*/  IMAD.MOV R6, RZ, RZ, -R4 ;  /* 0x000000ffff067224 */ /* 0x000fe200078e0a04 */
[----:B-1----:R-:W-:-:S05]  /*3010*/  IADD3 R10, P3, PT, R10, 0x20, RZ ;  /* 0x000000200a0a7810 */ /* 0x002fca0007f7e0ff */
[----:B------:R-:W-:-:S08]  /*3020*/  IMAD.X R11, RZ, RZ, R11, P3 ;  /* 0x000000ffff0b7224 */ /* 0x000fd000018e060b */
.L_x_65:
[----:B------:R-:W1:Y:S01]  /*3030*/  LDCU UR4, c[0x0][0x38c] ;  /* 0x00007180ff0477ac */ /* 0x000e620008000800 */
[----:B------:R-:W-:Y:S02]  /*3040*/  IMAD.MOV.U32 R8, RZ, RZ, RZ ;  /* 0x000000ffff087224 */ /* 0x000fe400078e00ff */
[----:B------:R-:W-:Y:S02]  /*3050*/  IMAD.MOV.U32 R16, RZ, RZ, RZ ;  /* 0x000000ffff107224 */ /* 0x000fe400078e00ff */
[----:B-1----:R-:W-:Y:S01]  /*3060*/  IMAD R9, R7, UR4, RZ ;  /* 0x0000000407097c24 */ /* 0x002fe2000f8e02ff */
[----:B------:R-:W-:Y:S06]  /*3070*/  @!P2 BRA `(.L_x_59) ;  /* 0x0000000000cca947 */ /* 0x000fec0003800000 */
[----:B------:R-:W-:Y:S01]  /*3080*/  IMAD.WIDE.U32 R12, R9, 0x4, R10 ;  /* 0x00000004090c7825 */ /* 0x000fe200078e000a */
[----:B------:R-:W-:Y:S03]  /*3090*/  BSSY.RECONVERGENT B1, `(.L_x_60) ;  /* 0x0000030000017945 */ /* 0x000fe60003800200 */
[----:B------:R-:W-:Y:S02]  /*30a0*/  IMAD.MOV.U32 R16, RZ, RZ, RZ ;  /* 0x000000ffff107224 */ /* 0x000fe400078e00ff */
[----:B------:R-:W-:Y:S02]  /*30b0*/  IMAD.MOV.U32 R15, RZ, RZ, R12 ;  /* 0x000000ffff0f7224 */ /* 0x000fe400078e000c */
[----:B------:R-:W-:Y:S02]  /*30c0*/  IMAD.MOV.U32 R14, RZ, RZ, R13 ;  /* 0x000000ffff0e7224 */ /* 0x000fe400078e000d */
[----:B------:R-:W-:-:S07]  /*30d0*/  IMAD.MOV.U32 R8, RZ, RZ, R6 ;  /* 0x000000ffff087224 */ /* 0x000fce00078e0006 */
.L_x_61:
[C---:B0-----:R-:W-:Y:S01]  /*30e0*/  R2UR UR4, R28.reuse ;  /* 0x000000001c0472ca */ /* 0x041fe200000e0000 */
[----:B------:R-:W-:Y:S01]  /*30f0*/  IMAD.MOV.U32 R12, RZ, RZ, R15 ;  /* 0x000000ffff0c7224 */ /* 0x000fe200078e000f */
[C---:B------:R-:W-:Y:S01]  /*3100*/  R2UR UR5, R29.reuse ;  /* 0x000000001d0572ca */ /* 0x040fe200000e0000 */
[----:B------:R-:W-:Y:S01]  /*3110*/  IMAD.MOV.U32 R13, RZ, RZ, R14 ;  /* 0x000000ffff0d7224 */ /* 0x000fe200078e000e */
[C---:B------:R-:W-:Y:S02]  /*3120*/  R2UR UR6, R28.reuse ;  /* 0x000000001c0672ca */ /* 0x040fe400000e0000 */
[C---:B------:R-:W-:Y:S02]  /*3130*/  R2UR UR7, R29.reuse ;  /* 0x000000001d0772ca */ /* 0x040fe400000e0000 */
[----:B------:R-:W-:Y:S02]  /*3140*/  R2UR UR8, R28 ;  /* 0x000000001c0872ca */ /* 0x000fe400000e0000 */
[----:B------:R-:W-:-:S02]  /*3150*/  R2UR UR9, R29 ;  /* 0x000000001d0972ca */ /* 0x000fc400000e0000 */
[C---:B------:R-:W-:Y:S02]  /*3160*/  R2UR UR10, R28.reuse ;  /* 0x000000001c0a72ca */ /* 0x040fe400000e0000 */
[----:B------:R-:W-:Y:S01]  /*3170*/  R2UR UR11, R29 ;  /* 0x000000001d0b72ca */ /* 0x000fe200000e0000 */
[----:B------:R-:W2:Y:S04]  /*3180*/  LDG.E R17, desc[UR4][R12.64+-0x20] ;  /* 0xffffe0040c117981 */ /* 0x000ea8000c1e1900 */
[----:B------:R-:W2:Y:S04]  /*3190*/  LDG.E R20, desc[UR6][R12.64+-0x1c] ;  /* 0xffffe4060c147981 */ /* 0x000ea8000c1e1900 */
[----:B------:R-:W3:Y:S04]  /*31a0*/  LDG.E R21, desc[UR8][R12.64+-0x18] ;  /* 0xffffe8080c157981 */ /* 0x000ee8000c1e1900 */
[----:B------:R-:W3:Y:S01]  /*31b0*/  LDG.E R23, desc[UR10][R12.64+-0x14] ;  /* 0xffffec0a0c177981 */ /* 0x000ee2000c1e1900 */
[----:B------:R-:W-:-:S02]  /*31c0*/  R2UR UR12, R28 ;  /* 0x000000001c0c72ca */ /* 0x000fc400000e0000 */
[C---:B------:R-:W-:Y:S01]  /*31d0*/  R2UR UR13, R29.reuse ;  /* 0x000000001d0d72ca */ /* 0x040fe200000e0000 */
[----:B------:R-:W4:Y:S01]  /*31e0*/  LDG.E R14, desc[UR4][R12.64+-0x10] ;  /* 0xfffff0040c0e7981 */ /* 0x000f22000c1e1900 */
[----:B------:R-:W-:Y:S02]  /*31f0*/  R2UR UR14, R28 ;  /* 0x000000001c0e72ca */ /* 0x000fe400000e0000 */
[----:B------:R-:W-:Y:S01]  /*3200*/  R2UR UR15, R29 ;  /* 0x000000001d0f72ca */ /* 0x000fe200000e0000 */
[----:B------:R-:W4:Y:S01]  /*3210*/  LDG.E R15, desc[UR6][R12.64+-0xc] ;  /* 0xfffff4060c0f7981 */ /* 0x000f22000c1e1900 */
[----:B--2---:R-:W-:-:S03]  /*3220*/  IADD3 R20, PT, PT, R20, R17, R16 ;  /* 0x0000001114147210 */ /* 0x004fc60007ffe010 */
[----:B------:R-:W2:Y:S04]  /*3230*/  LDG.E R17, desc[UR8][R12.64+-0x8] ;  /* 0xfffff8080c117981 */ /* 0x000ea8000c1e1900 */
[----:B------:R-:W2:Y:S01]  /*3240*/  LDG.E R16, desc[UR10][R12.64+-0x4] ;  /* 0xfffffc0a0c107981 */ /* 0x000ea2000c1e1900 */
[----:B---3--:R-:W-:-:S03]  /*3250*/  IADD3 R23, PT, PT, R23, R21, R20 ;  /* 0x0000001517177210 */ /* 0x008fc60007ffe014 */
[----:B------:R-:W3:Y:S04]  /*3260*/  LDG.E R20, desc[UR12][R12.64] ;  /* 0x0000000c0c147981 */ /* 0x000ee8000c1e1900 */
[----:B------:R-:W3:Y:S01]  /*3270*/  LDG.E R21, desc[UR14][R12.64+0x4] ;  /* 0x0000040e0c157981 */ /* 0x000ee2000c1e1900 */
[----:B----4-:R-:W-:-:S03]  /*3280*/  IADD3 R23, PT, PT, R15, R14, R23 ;  /* 0x0000000e0f177210 */ /* 0x010fc60007ffe017 */
[----:B------:R-:W4:Y:S04]  /*3290*/  LDG.E R15, desc[UR4][R12.64+0x8] ;  /* 0x000008040c0f7981 */ /* 0x000f28000c1e1900 */
[----:B------:R-:W4:Y:S01]  /*32a0*/  LDG.E R14, desc[UR6][R12.64+0xc] ;  /* 0x00000c060c0e7981 */ /* 0x000f22000c1e1900 */
[----:B--2---:R-:W-:-:S03]  /*32b0*/  IADD3 R23, PT, PT, R16, R17, R23 ;  /* 0x0000001110177210 */ /* 0x004fc60007ffe017 */
[----:B------:R-:W2:Y:S04]  /*32c0*/  LDG.E R16, desc[UR8][R12.64+0x10] ;  /* 0x000010080c107981 */ /* 0x000ea8000c1e1900 */
[----:B------:R-:W2:Y:S01]  /*32d0*/  LDG.E R17, desc[UR10][R12.64+0x14] ;  /* 0x0000140a0c117981 */ /* 0x000ea2000c1e1900 */
[----:B---3--:R-:W-:-:S03]  /*32e0*/  IADD3 R20, PT, PT, R21, R20, R23 ;  /* 0x0000001415147210 */ /* 0x008fc60007ffe017 */
[----:B------:R-:W3:Y:S04]  /*32f0*/  LDG.E R21, desc[UR12][R12.64+0x18] ;  /* 0x0000180c0c157981 */ /* 0x000ee8000c1e1900 */
[----:B------:R-:W3:Y:S01]  /*3300*/  LDG.E R23, desc[UR14][R12.64+0x1c] ;  /* 0x00001c0e0c177981 */ /* 0x000ee2000c1e1900 */
[----:B------:R-:W-:-:S05]  /*3310*/  VIADD R8, R8, 0x10 ;  /* 0x0000001008087836 */ /* 0x000fca0000000000 */
[----:B------:R-:W-:Y:S02]  /*3320*/  ISETP.NE.AND P3, PT, R8, RZ, PT ;  /* 0x000000ff0800720c */ /* 0x000fe40003f65270 */
[----:B----4-:R-:W-:Y:S02]  /*3330*/  IADD3 R14, PT, PT, R14, R15, R20 ;  /* 0x0000000f0e0e7210 */ /* 0x010fe40007ffe014 */
[----:B------:R-:W-:Y:S02]  /*3340*/  IADD3 R15, P4, PT, R12, 0x40, RZ ;  /* 0x000000400c0f7810 */ /* 0x000fe40007f9e0ff */
[----:B--2---:R-:W-:-:S03]  /*3350*/  IADD3 R16, PT, PT, R17, R16, R14 ;  /* 0x0000001011107210 */ /* 0x004fc60007ffe00e */
[----:B------:R-:W-:Y:S01]  /*3360*/  IMAD.X R14, RZ, RZ, R13, P4 ;  /* 0x000000ffff0e7224 */ /* 0x000fe200020e060d */
[----:B---3--:R-:W-:-:S03]  /*3370*/  IADD3 R16, PT, PT, R23, R21, R16 ;  /* 0x0000001517107210 */ /* 0x008fc60007ffe010 */
[----:B------:R-:W-:Y:S05]  /*3380*/  @P3 BRA `(.L_x_61) ;  /* 0xfffffffc00543947 */ /* 0x000fea000383ffff */
[----:B------:R-:W-:Y:S05]  /*3390*/  BSYNC.RECONVERGENT B1 ;  /* 0x0000000000017941 */ /* 0x000fea0003800200 */
.L_x_60:
[----:B------:R-:W-:-:S07]  /*33a0*/  IMAD.MOV.U32 R8, RZ, RZ, R4 ;  /* 0x000000ffff087224 */ /* 0x000fce00078e0004 */
.L_x_59:
[----:B------:R-:W-:-:S13]  /*33b0*/  ISETP.NE.AND P3, PT, R0, RZ, PT ;  /* 0x000000ff0000720c */ /* 0x000fda0003f65270 */
[----:B------:R-:W-:Y:S05]  /*33c0*/  @!P3 BRA `(.L_x_62) ;  /* 0x00000004005cb947 */ /* 0x000fea0003800000 */
[----:B------:R-:W-:Y:S01]  /*33d0*/  ISETP.NE.AND P3, PT, R3, RZ, PT ;  /* 0x000000ff0300720c */ /* 0x000fe20003f65270 */
[----:B------:R-:W-:-:S12]  /*33e0*/  @!P1 BRA `(.L_x_63) ;  /* 0x00000000008c9947 */ /* 0x000fd80003800000 */
[----:B------:R-:W1:Y:S01]  /*33f0*/  LDC.64 R12, c[0x0][0x380] ;  /* 0x0000e000ff0c7b82 */ /* 0x000e620000000a00 */
[----:B------:R-:W2:Y:S01]  /*3400*/  LDCU.64 UR4, c[0x0][0x380] ;  /* 0x00007000ff0477ac */ /* 0x000ea20008000a00 */
[C---:B------:R-:W-:Y:S01]  /*3410*/  IADD3 R17, P4, PT, R9.reuse, R8, RZ ;  /* 0x0000000809117210 */ /* 0x040fe20007f9e0ff */
[----:B------:R-:W-:Y:S01]  /*3420*/  IMAD.IADD R15, R9, 0x1, R8 ;  /* 0x00000001090f7824 */ /* 0x000fe200078e0208 */
[C---:B0-----:R-:W-:Y:S02]  /*3430*/  R2UR UR6, R28.reuse ;  /* 0x000000001c0672ca */ /* 0x041fe400000e0000 */
[C---:B------:R-:W-:Y:S01]  /*3440*/  R2UR UR7, R29.reuse ;  /* 0x000000001d0772ca */ /* 0x040fe200000e0000 */
[----:B------:R-:W-:Y:S01]  /*3450*/  IMAD.X R20, RZ, RZ, RZ, P4 ;  /* 0x000000ffff147224 */ /* 0x000fe200020e06ff */
[----:B------:R-:W-:Y:S02]  /*3460*/  R2UR UR8, R28 ;  /* 0x000000001c0872ca */ /* 0x000fe400000e0000 */
[----:B------:R-:W-:-:S02]  /*3470*/  R2UR UR9, R29 ;  /* 0x000000001d0972ca */ /* 0x000fc400000e0000 */
[C---:B------:R-:W-:Y:S02]  /*3480*/  R2UR UR10, R28.reuse ;  /* 0x000000001c0a72ca */ /* 0x040fe400000e0000 */
[C---:B------:R-:W-:Y:S02]  /*3490*/  R2UR UR11, R29.reuse ;  /* 0x000000001d0b72ca */ /* 0x040fe400000e0000 */
[C---:B------:R-:W-:Y:S02]  /*34a0*/  R2UR UR12, R28.reuse ;  /* 0x000000001c0c72ca */ /* 0x040fe400000e0000 */
[----:B------:R-:W-:Y:S02]  /*34b0*/  R2UR UR13, R29 ;  /* 0x000000001d0d72ca */ /* 0x000fe400000e0000 */
[----:B--2---:R-:W-:Y:S02]  /*34c0*/  LEA R14, P4, R17, UR4, 0x2 ;  /* 0x00000004110e7c11 */ /* 0x004fe4000f8810ff */
[----:B------:R-:W-:Y:S01]  /*34d0*/  R2UR UR4, R28 ;  /* 0x000000001c0472ca */ /* 0x000fe200000e0000 */
[----:B-1----:R-:W-:Y:S01]  /*34e0*/  IMAD.WIDE.U32 R12, R15, 0x4, R12 ;  /* 0x000000040f0c7825 */ /* 0x002fe200078e000c */
[----:B------:R-:W-:-:S02]  /*34f0*/  LEA.HI.X R15, R17, UR5, R20, 0x2, P4 ;  /* 0x00000005110f7c11 */ /* 0x000fc4000a0f1414 */
[C---:B------:R-:W-:Y:S02]  /*3500*/  R2UR UR5, R29.reuse ;  /* 0x000000001d0572ca */ /* 0x040fe400000e0000 */
[C---:B------:R-:W-:Y:S01]  /*3510*/  R2UR UR14, R28.reuse ;  /* 0x000000001c0e72ca */ /* 0x040fe200000e0000 */
[----:B------:R-:W2:Y:S01]  /*3520*/  LDG.E R13, desc[UR6][R12.64] ;  /* 0x000000060c0d7981 */ /* 0x000ea2000c1e1900 */
[C---:B------:R-:W-:Y:S02]  /*3530*/  R2UR UR15, R29.reuse ;  /* 0x000000001d0f72ca */ /* 0x040fe400000e0000 */
[----:B------:R-:W-:Y:S01]  /*3540*/  R2UR UR16, R28 ;  /* 0x000000001c1072ca */ /* 0x000fe200000e0000 */
[----:B------:R-:W2:Y:S01]  /*3550*/  LDG.E R20, desc[UR8][R14.64+0x4] ;  /* 0x000004080e147981 */ /* 0x000ea2000c1e1900 */
[----:B------:R-:W-:-:S03]  /*3560*/  R2UR UR17, R29 ;  /* 0x000000001d1172ca */ /* 0x000fc600000e0000 */
[----:B------:R-:W3:Y:S04]  /*3570*/  LDG.E R21, desc[UR10][R14.64+0x8] ;  /* 0x0000080a0e157981 */ /* 0x000ee8000c1e1900 */
[----:B------:R-:W3:Y:S04]  /*3580*/  LDG.E R23, desc[UR12][R14.64+0xc] ;  /* 0x00000c0c0e177981 */ /* 0x000ee8000c1e1900 */
[----:B------:R-:W4:Y:S04]  /*3590*/  LDG.E R25, desc[UR4][R14.64+0x10] ;  /* 0x000010040e197981 */ /* 0x000f28000c1e1900 */
[----:B------:R-:W4:Y:S04]  /*35a0*/  LDG.E R24, desc[UR14][R14.64+0x14] ;  /* 0x0000140e0e187981 */ /* 0x000f28000c1e1900 */
[----:B------:R-:W5:Y:S04]  /*35b0*/  LDG.E R17, desc[UR6][R14.64+0x18] ;  /* 0x000018060e117981 */ /* 0x000f68000c1e1900 */
[----:B------:R-:W5:Y:S01]  /*35c0*/  LDG.E R26, desc[UR16][R14.64+0x1c] ;  /* 0x00001c100e1a7981 */ /* 0x000f62000c1e1900 */
[----:B------:R-:W-:Y:S01]  /*35d0*/  VIADD R8, R8, 0x8 ;  /* 0x0000000808087836 */ /* 0x000fe20000000000 */
[----:B--2---:R-:W-:-:S04]  /*35e0*/  IADD3 R20, PT, PT, R20, R13, R16 ;  /* 0x0000000d14147210 */ /* 0x004fc80007ffe010 */
[----:B---3--:R-:W-:-:S04]  /*35f0*/  IADD3 R20, PT, PT, R23, R21, R20 ;  /* 0x0000001517147210 */ /* 0x008fc80007ffe014 */
[----:B----4-:R-:W-:-:S04]  /*3600*/  IADD3 R20, PT, PT, R24, R25, R20 ;  /* 0x0000001918147210 */ /* 0x010fc80007ffe014 */
[----:B-----5:R-:W-:-:S07]  /*3610*/  IADD3 R16, PT, PT, R26, R17, R20 ;  /* 0x000000111a107210 */ /* 0x020fce0007ffe014 */
.L_x_63:
        /* <DEDUP_REMOVED lines=14> */
[----:B------:R-:W-:Y:S02]  /*3700*/  R2UR UR12, R28 ;  /* 0x000000001c0c72ca */ /* 0x000fe400000e0000 */
[----:B------:R-:W-:Y:S02]  /*3710*/  R2UR UR13, R29 ;  /* 0x000000001d0d72ca */ /* 0x000fe400000e0000 */
[----:B--2---:R-:W-:Y:S01]  /*3720*/  LEA R12, P4, R17, UR4, 0x2 ;  /* 0x00000004110c7c11 */ /* 0x004fe2000f8810ff */
[----:B-1----:R-:W-:-:S03]  /*3730*/  IMAD.WIDE.U32 R14, R13, 0x4, R14 ;  /* 0x000000040d0e7825 */ /* 0x002fc600078e000e */
[----:B------:R-:W-:-:S03]  /*3740*/  LEA.HI.X R13, R17, UR5, R20, 0x2, P4 ;  /* 0x00000005110d7c11 */ /* 0x000fc6000a0f1414 */
[----:B------:R-:W2:Y:S04]  /*3750*/  LDG.E R15, desc[UR6][R14.64] ;  /* 0x000000060e0f7981 */ /* 0x000ea8000c1e1900 */
[----:B------:R-:W2:Y:S04]  /*3760*/  LDG.E R17, desc[UR8][R12.64+0x4] ;  /* 0x000004080c117981 */ /* 0x000ea8000c1e1900 */
[----:B------:R-:W3:Y:S04]  /*3770*/  LDG.E R21, desc[UR10][R12.64+0x8] ;  /* 0x0000080a0c157981 */ /* 0x000ee8000c1e1900 */
[----:B------:R-:W3:Y:S01]  /*3780*/  LDG.E R20, desc[UR12][R12.64+0xc] ;  /* 0x00000c0c0c147981 */ /* 0x000ee2000c1e1900 */
[----:B------:R-:W-:Y:S01]  /*3790*/  VIADD R8, R8, 0x4 ;  /* 0x0000000408087836 */ /* 0x000fe20000000000 */
[----:B--2---:R-:W-:-:S04]  /*37a0*/  IADD3 R16, PT, PT, R17, R15, R16 ;  /* 0x0000000f11107210 */ /* 0x004fc80007ffe010 */
[----:B---3--:R-:W-:-:S07]  /*37b0*/  IADD3 R16, PT, PT, R20, R21, R16 ;  /* 0x0000001514107210 */ /* 0x008fce0007ffe010 */
.L_x_64:
[----:B------:R-:W-:Y:S05]  /*37c0*/  @!P3 BRA `(.L_x_62) ;  /* 0x00000000005cb947 */ /* 0x000fea0003800000 */
[----:B------:R-:W1:Y:S01]  /*37d0*/  LDC.64 R12, c[0x0][0x380] ;  /* 0x0000e000ff0c7b82 */ /* 0x000e620000000a00 */
[----:B0-----:R-:W-:Y:S01]  /*37e0*/  R2UR UR4, R28 ;  /* 0x000000001c0472ca */ /* 0x001fe200000e0000 */
[----:B------:R-:W-:Y:S01]  /*37f0*/  IMAD.IADD R15, R9, 0x1, R8 ;  /* 0x00000001090f7824 */ /* 0x000fe200078e0208 */
[----:B------:R-:W-:-:S03]  /*3800*/  R2UR UR5, R29 ;  /* 0x000000001d0572ca */ /* 0x000fc600000e0000 */
[----:B-1----:R-:W-:-:S10]  /*3810*/  IMAD.WIDE.U32 R12, R15, 0x4, R12 ;  /* 0x000000040f0c7825 */ /* 0x002fd400078e000c */
[----:B------:R-:W2:Y:S01]  /*3820*/  LDG.E R13, desc[UR4][R12.64] ;  /* 0x000000040c0d7981 */ /* 0x000ea2000c1e1900 */
[----:B------:R-:W-:Y:S01]  /*3830*/  ISETP.NE.AND P3, PT, R5, 0x1, PT ;  /* 0x000000010500780c */ /* 0x000fe20003f65270 */
[----:B--2---:R-:W-:-:S12]  /*3840*/  IMAD.IADD R16, R16, 0x1, R13 ;  /* 0x0000000110107824 */ /* 0x004fd800078e020d */
[----:B------:R-:W-:Y:S05]  /*3850*/  @!P3 BRA `(.L_x_62) ;  /* 0x000000000038b947 */ /* 0x000fea0003800000 */
[----:B------:R-:W0:Y:S01]  /*3860*/  LDCU.64 UR4, c[0x0][0x380] ;  /* 0x00007000ff0477ac */ /* 0x000e220008000a00 */
[----:B------:R-:W-:Y:S02]  /*3870*/  ISETP.NE.AND P3, PT, R5, 0x2, PT ;  /* 0x000000020500780c */ /* 0x000fe40003f65270 */
[----:B------:R-:W-:Y:S02]  /*3880*/  IADD3 R9, P4, PT, R9, R8, RZ ;  /* 0x0000000809097210 */ /* 0x000fe40007f9e0ff */
[----:B------:R-:W-:Y:S02]  /*3890*/  R2UR UR6, R28 ;  /* 0x000000001c0672ca */ /* 0x000fe400000e0000 */
[----:B------:R-:W-:Y:S01]  /*38a0*/  R2UR UR7, R29 ;  /* 0x000000001d0772ca */ /* 0x000fe200000e0000 */
[----:B------:R-:W-:-:S06]  /*38b0*/  IMAD.X R12, RZ, RZ, RZ, P4 ;  /* 0x000000ffff0c7224 */ /* 0x000fcc00020e06ff */
[----:B------:R-:W-:Y:S02]  /*38c0*/  @P3 R2UR UR8, R28 ;  /* 0x000000001c0832ca */ /* 0x000fe400000e0000 */
[----:B------:R-:W-:Y:S02]  /*38d0*/  @P3 R2UR UR9, R29 ;  /* 0x000000001d0932ca */ /* 0x000fe400000e0000 */
[----:B0-----:R-:W-:-:S04]  /*38e0*/  LEA R8, P4, R9, UR4, 0x2 ;  /* 0x0000000409087c11 */ /* 0x001fc8000f8810ff */
[----:B------:R-:W-:-:S05]  /*38f0*/  LEA.HI.X R9, R9, UR5, R12, 0x2, P4 ;  /* 0x0000000509097c11 */ /* 0x000fca000a0f140c */
[----:B------:R-:W2:Y:S04]  /*3900*/  LDG.E R13, desc[UR6][R8.64+0x4] ;  /* 0x00000406080d7981 */ /* 0x000ea8000c1e1900 */
[----:B------:R-:W3:Y:S01]  /*3910*/  @P3 LDG.E R15, desc[UR8][R8.64+0x8] ;  /* 0x00000808080f3981 */ /* 0x000ee2000c1e1900 */
[----:B--2---:R-:W-:-:S04]  /*3920*/  IMAD.IADD R16, R16, 0x1, R13 ;  /* 0x0000000110107824 */ /* 0x004fc800078e020d */
[----:B---3--:R-:W-:-:S07]  /*3930*/  @P3 IMAD.IADD R16, R16, 0x1, R15 ;  /* 0x0000000110103824 */ /* 0x008fce00078e020f */
.L_x_62:
        /* <DEDUP_REMOVED lines=9> */
.L_x_58:
[----:B------:R-:W-:Y:S05]  /*39d0*/  BRA `(.L_x_66) ;  /* 0x00000004001c7947 */ /* 0x000fea0003800000 */
.L_x_57:
[C---:B------:R-:W-:Y:S01]  /*39e0*/  ISETP.GE.U32.AND P0, PT, R6.reuse, 0x8, PT ;  /* 0x000000080600780c */ /* 0x040fe20003f06070 */
[----:B------:R-:W-:Y:S01]  /*39f0*/  IMAD.MOV.U32 R3, RZ, RZ, RZ ;  /* 0x000000ffff037224 */ /* 0x000fe200078e00ff */
[----:B------:R-:W-:-:S04]  /*3a00*/  LOP3.LUT R7, R6, 0x7, RZ, 0xc0, !PT ;  /* 0x0000000706077812 */ /* 0x000fc800078ec0ff */
[----:B------:R-:W-:-:S07]  /*3a10*/  ISETP.NE.AND P1, PT, R7, RZ, PT ;  /* 0x000000ff0700720c */ /* 0x000fce0003f25270 */
[----:B------:R-:W-:Y:S06]  /*3a20*/  @!P0 BRA `(.L_x_67) ;  /* 0x0000000000808947 */ /* 0x000fec0003800000 */
[----:B------:R-:W-:Y:S01]  /*3a30*/  BSSY.RECONVERGENT B0, `(.L_x_67) ;  /* 0x000001f000007945 */ /* 0x000fe20003800200 */
[----:B------:R-:W-:Y:S01]  /*3a40*/  LOP3.LUT R3, R6, 0x7ffffff8, RZ, 0xc0, !PT ;  /* 0x7ffffff806037812 */ /* 0x000fe200078ec0ff */
[----:B------:R-:W-:-:S07]  /*3a50*/  IMAD.MOV.U32 R0, RZ, RZ, RZ ;  /* 0x000000ffff007224 */ /* 0x000fce00078e00ff */
.L_x_68:
        /* <DEDUP_REMOVED lines=10> */
[----:B------:R1:W-:Y:S01]  /*3b00*/  ST.E desc[UR4][R4.64], RZ ;  /* 0x000000ff04007985 */ /* 0x0003e2000c101904 */
[C---:B------:R-:W-:Y:S02]  /*3b10*/  R2UR UR12, R28.reuse ;  /* 0x000000001c0c72ca */ /* 0x040fe400000e0000 */
[C---:B------:R-:W-:Y:S01]  /*3b20*/  R2UR UR13, R29.reuse ;  /* 0x000000001d0d72ca */ /* 0x040fe200000e0000 */
[----:B------:R1:W-:Y:S01]  /*3b30*/  ST.E desc[UR6][R4.64+0x4], RZ ;  /* 0x000004ff04007985 */ /* 0x0003e2000c101906 */
[C---:B------:R-:W-:Y:S02]  /*3b40*/  R2UR UR14, R28.reuse ;  /* 0x000000001c0e72ca */ /* 0x040fe400000e0000 */
[----:B------:R-:W-:Y:S01]  /*3b50*/  R2UR UR15, R29 ;  /* 0x000000001d0f72ca */ /* 0x000fe200000e0000 */
[----:B------:R1:W-:Y:S01]  /*3b60*/  ST.E desc[UR8][R4.64+0x8], RZ ;  /* 0x000008ff04007985 */ /* 0x0003e2000c101908 */
[----:B------:R-:W-:-:S02]  /*3b70*/  R2UR UR16, R28 ;  /* 0x000000001c1072ca */ /* 0x000fc400000e0000 */
[C---:B------:R-:W-:Y:S01]  /*3b80*/  R2UR UR17, R29.reuse ;  /* 0x000000001d1172ca */ /* 0x040fe200000e0000 */
[----:B------:R1:W-:Y:S01]  /*3b90*/  ST.E desc[UR10][R4.64+0xc], RZ ;  /* 0x00000cff04007985 */ /* 0x0003e2000c10190a */
[----:B------:R-:W-:Y:S02]  /*3ba0*/  R2UR UR18, R28 ;  /* 0x000000001c1272ca */ /* 0x000fe400000e0000 */
[----:B------:R-:W-:Y:S01]  /*3bb0*/  R2UR UR19, R29 ;  /* 0x000000001d1372ca */ /* 0x000fe200000e0000 */
[----:B------:R1:W-:Y:S01]  /*3bc0*/  ST.E desc[UR12][R4.64+0x10], RZ ;  /* 0x000010ff04007985 */ /* 0x0003e2000c10190c */
[----:B------:R-:W-:-:S03]  /*3bd0*/  ISETP.NE.AND P0, PT, R0, R3, PT ;  /* 0x000000030000720c */ /* 0x000fc60003f05270 */
[----:B------:R1:W-:Y:S04]  /*3be0*/  ST.E desc[UR14][R4.64+0x14], RZ ;  /* 0x000014ff04007985 */ /* 0x0003e8000c10190e */
[----:B------:R1:W-:Y:S04]  /*3bf0*/  ST.E desc[UR16][R4.64+0x18], RZ ;  /* 0x000018ff04007985 */ /* 0x0003e8000c101910 */
[----:B------:R1:W-:Y:S02]  /*3c00*/  ST.E desc[UR18][R4.64+0x1c], RZ ;  /* 0x00001cff04007985 */ /* 0x0003e4000c101912 */
[----:B------:R-:W-:Y:S05]  /*3c10*/  @P0 BRA `(.L_x_68) ;  /* 0xfffffffc00900947 */ /* 0x000fea000383ffff */
[----:B------:R-:W-:Y:S05]  /*3c20*/  BSYNC.RECONVERGENT B0 ;  /* 0x0000000000007941 */ /* 0x000fea0003800200 */
.L_x_67:
[----:B------:R-:W-:Y:S05]  /*3c30*/  @!P1 BRA `(.L_x_66) ;  /* 0x0000000000849947 */ /* 0x000fea0003800000 */
[----:B------:R-:W-:Y:S02]  /*3c40*/  ISETP.GE.U32.AND P0, PT, R7, 0x4, PT ;  /* 0x000000040700780c */ /* 0x000fe40003f06070 */
[----:B------:R-:W-:-:S04]  /*3c50*/  LOP3.LUT R7, R6, 0x3, RZ, 0xc0, !PT ;  /* 0x0000000306077812 */ /* 0x000fc800078ec0ff */
[----:B------:R-:W-:-:S07]  /*3c60*/  ISETP.NE.AND P1, PT, R7, RZ, PT ;  /* 0x000000ff0700720c */ /* 0x000fce0003f25270 */
[C---:B0-----:R-:W-:Y:S01]  /*3c70*/  @P0 R2UR UR4, R28.reuse ;  /* 0x000000001c0402ca */ /* 0x041fe200000e0000 */
[----:B-1----:R-:W-:Y:S01]  /*3c80*/  @P0 IMAD.WIDE.U32 R4, R3, 0x4, R18 ;  /* 0x0000000403040825 */ /* 0x002fe200078e0012 */
[----:B------:R-:W-:Y:S02]  /*3c90*/  @P0 R2UR UR5, R29 ;  /* 0x000000001d0502ca */ /* 0x000fe400000e0000 */
[C---:B------:R-:W-:Y:S01]  /*3ca0*/  @P0 R2UR UR6, R28.reuse ;  /* 0x000000001c0602ca */ /* 0x040fe200000e0000 */
[----:B------:R-:W-:Y:S01]  /*3cb0*/  @P0 VIADD R3, R3, 0x4 ;  /* 0x0000000403030836 */ /* 0x000fe20000000000 */
[C---:B------:R-:W-:Y:S02]  /*3cc0*/  @P0 R2UR UR7, R29.reuse ;  /* 0x000000001d0702ca */ /* 0x040fe400000e0000 */
[----:B------:R-:W-:Y:S02]  /*3cd0*/  @P0 R2UR UR8, R28 ;  /* 0x000000001c0802ca */ /* 0x000fe400000e0000 */
[----:B------:R-:W-:-:S02]  /*3ce0*/  @P0 R2UR UR9, R29 ;  /* 0x000000001d0902ca */ /* 0x000fc400000e0000 */
[----:B------:R-:W-:Y:S02]  /*3cf0*/  @P0 R2UR UR10, R28 ;  /* 0x000000001c0a02ca */ /* 0x000fe400000e0000 */
[----:B------:R-:W-:Y:S01]  /*3d00*/  @P0 R2UR UR11, R29 ;  /* 0x000000001d0b02ca */ /* 0x000fe200000e0000 */
[----:B------:R2:W-:Y:S04]  /*3d10*/  @P0 ST.E desc[UR4][R4.64], RZ ;  /* 0x000000ff04000985 */ /* 0x0005e8000c101904 */
[----:B------:R2:W-:Y:S04]  /*3d20*/  @P0 ST.E desc[UR6][R4.64+0x4], RZ ;  /* 0x000004ff04000985 */ /* 0x0005e8000c101906 */
[----:B------:R2:W-:Y:S04]  /*3d30*/  @P0 ST.E desc[UR8][R4.64+0x8], RZ ;  /* 0x000008ff04000985 */ /* 0x0005e8000c101908 */
[----:B------:R2:W-:Y:S01]  /*3d40*/  @P0 ST.E desc[UR10][R4.64+0xc], RZ ;  /* 0x00000cff04000985 */ /* 0x0005e2000c10190a */
[----:B------:R-:W-:Y:S05]  /*3d50*/  @!P1 BRA `(.L_x_66) ;  /* 0x00000000003c9947 */ /* 0x000fea0003800000 */
[----:B------:R-:W-:Y:S02]  /*3d60*/  LOP3.LUT R0, R6, 0x1, RZ, 0xc0, !PT ;  /* 0x0000000106007812 */ /* 0x000fe400078ec0ff */
[----:B------:R-:W-:Y:S02]  /*3d70*/  ISETP.NE.AND P1, PT, R7, 0x1, PT ;  /* 0x000000010700780c */ /* 0x000fe40003f25270 */
[----:B------:R-:W-:-:S11]  /*3d80*/  ISETP.NE.U32.AND P0, PT, R0, 0x1, PT ;  /* 0x000000010000780c */ /* 0x000fd60003f05070 */
[C---:B------:R-:W-:Y:S01]  /*3d90*/  @P1 R2UR UR4, R28.reuse ;  /* 0x000000001c0412ca */ /* 0x040fe200000e0000 */
[--C-:B------:R-:W-:Y:S01]  /*3da0*/  @P1 IMAD.WIDE.U32 R6, R3, 0x4, R18.reuse ;  /* 0x0000000403061825 */ /* 0x100fe200078e0012 */
[----:B------:R-:W-:Y:S02]  /*3db0*/  @P1 R2UR UR5, R29 ;  /* 0x000000001d0512ca */ /* 0x000fe400000e0000 */
[C---:B------:R-:W-:Y:S01]  /*3dc0*/  @P1 R2UR UR6, R28.reuse ;  /* 0x000000001c0612ca */ /* 0x040fe200000e0000 */
[----:B------:R-:W-:Y:S01]  /*3dd0*/  @P1 VIADD R3, R3, 0x2 ;  /* 0x0000000203031836 */ /* 0x000fe20000000000 */
[----:B------:R-:W-:Y:S02]  /*3de0*/  @P1 R2UR UR7, R29 ;  /* 0x000000001d0712ca */ /* 0x000fe400000e0000 */
[----:B------:R-:W-:Y:S01]  /*3df0*/  @!P0 R2UR UR8, R28 ;  /* 0x000000001c0882ca */ /* 0x000fe200000e0000 */
[----:B--2---:R-:W-:Y:S01]  /*3e00*/  @!P0 IMAD.WIDE.U32 R4, R3, 0x4, R18 ;  /* 0x0000000403048825 */ /* 0x004fe200078e0012 */
[----:B------:R-:W-:-:S05]  /*3e10*/  @!P0 R2UR UR9, R29 ;  /* 0x000000001d0982ca */ /* 0x000fca00000e0000 */
[----:B------:R3:W-:Y:S04]  /*3e20*/  @P1 ST.E desc[UR4][R6.64], RZ ;  /* 0x000000ff06001985 */ /* 0x0007e8000c101904 */
[----:B------:R3:W-:Y:S04]  /*3e30*/  @P1 ST.E desc[UR6][R6.64+0x4], RZ ;  /* 0x000004ff06001985 */ /* 0x0007e8000c101906 */
[----:B------:R3:W-:Y:S02]  /*3e40*/  @!P0 ST.E desc[UR8][R4.64], RZ ;  /* 0x000000ff04008985 */ /* 0x0007e4000c101908 */
.L_x_66:
[----:B------:R-:W-:Y:S01]  /*3e50*/  MOV R0, 0x0 ;  /* 0x0000000000007802 */ /* 0x000fe20000000f00 */
[----:B------:R-:W1:Y:S01]  /*3e60*/  LDCU.64 UR4, c[0x4][0x10] ;  /* 0x01000200ff0477ac */ /* 0x000e620008000a00 */
[----:B---3--:R-:W-:Y:S02]  /*3e70*/  CS2R R6, SRZ ;  /* 0x0000000000067805 */ /* 0x008fe4000001ff00 */
[----:B------:R3:W4:Y:S01]  /*3e80*/  LDC.64 R8, c[0x4][R0] ;  /* 0x0100000000087b82 */ /* 0x0007220000000a00 */
[----:B-12---:R-:W-:Y:S02]  /*3e90*/  IMAD.U32 R4, RZ, RZ, UR4 ;  /* 0x00000004ff047e24 */ /* 0x006fe4000f8e00ff */
[----:B---3--:R-:W-:-:S07]  /*3ea0*/  IMAD.U32 R5, RZ, RZ, UR5 ;  /* 0x00000005ff057e24 */ /* 0x008fce000f8e00ff */
[----:B------:R-:W-:-:S07]  /*3eb0*/  LEPC R20, `(.L_x_69) ;  /* 0x000000001014794e */ /* 0x000fce0000000000 */
[----:B0---4-:R-:W-:Y:S05]  /*3ec0*/  CALL.ABS.NOINC R8 ;  /* 0x0000000008007343 */ /* 0x011fea0003c00000 */
.L_x_69:
[----:B------:R-:W0:Y:S01]  /*3ed0*/  LDC R0, c[0x0][0x388] ;  /* 0x0000e200ff007b82 */ /* 0x000e220000000800 */
[----:B------:R-:W-:Y:S01]  /*3ee0*/  IMAD.MOV.U32 R25, RZ, RZ, RZ ;  /* 0x000000ffff197224 */ /* 0x000fe200078e00ff */
[C---:B0-----:R-:W-:Y:S02]  /*3ef0*/  ISETP.GE.U32.AND P0, PT, R0.reuse, 0x10, PT ;  /* 0x000000100000780c */ /* 0x041fe40003f06070 */
[----:B------:R-:W-:-:S11]  /*3f00*/  LOP3.LUT R23, R0, 0xf, RZ, 0xc0, !PT ;  /* 0x0000000f00177812 */ /* 0x000fd600078ec0ff */
[----:B------:R-:W-:Y:S05]  /*3f10*/  @!P0 BRA `(.L_x_70) ;  /* 0x0000000c003c8947 */ /* 0x000fea0003800000 */
[----:B------:R-:W-:Y:S01]  /*3f20*/  IADD3 R26, P0, PT, R18, 0x20, RZ ;  /* 0x00000020121a7810 */ /* 0x000fe20007f1e0ff */
[----:B------:R-:W-:Y:S01]  /*3f30*/  BSSY.RECONVERGENT B6, `(.L_x_70) ;  /* 0x00000cd000067945 */ /* 0x000fe20003800200 */
[----:B------:R-:W-:-:S03]  /*3f40*/  LOP3.LUT R25, R0, 0x7ffffff0, RZ, 0xc0, !PT ;  /* 0x7ffffff000197812 */ /* 0x000fc600078ec0ff */
[----:B------:R-:W-:Y:S02]  /*3f50*/  IMAD.X R27, RZ, RZ, R19, P0 ;  /* 0x000000ffff1b7224 */ /* 0x000fe400000e0613 */
[----:B------:R-:W-:-:S07]  /*3f60*/  IMAD.MOV R16, RZ, RZ, -R25 ;  /* 0x000000ffff107224 */ /* 0x000fce00078e0a19 */
.L_x_87:
[----:B------:R-:W-:Y:S02]  /*3f70*/  R2UR UR4, R28 ;  /* 0x000000001c0472ca */ /* 0x000fe400000e0000 */
[----:B------:R-:W-:-:S13]  /*3f80*/  R2UR UR5, R29 ;  /* 0x000000001d0572ca */ /* 0x000fda00000e0000 */
[----:B------:R-:W2:Y:S01]  /*3f90*/  LD.E R0, desc[UR4][R26.64+-0x20] ;  /* 0xffffe0041a007980 */ /* 0x000ea2000c101900 */
[----:B------:R-:W-:Y:S01]  /*3fa0*/  MOV R8, 0x0 ;  /* 0x0000000000087802 */ /* 0x000fe20000000f00 */
[----:B------:R-:W0:Y:S01]  /*3fb0*/  LDCU.64 UR4, c[0x4][0x18] ;  /* 0x01000300ff0477ac */ /* 0x000e220008000a00 */
[----:B------:R-:W-:Y:S02]  /*3fc0*/  VIADD R16, R16, 0x10 ;  /* 0x0000001010107836 */ /* 0x000fe40000000000 */
[----:B------:R-:W-:Y:S02]  /*3fd0*/  IMAD.MOV.U32 R6, RZ, RZ, R22 ;  /* 0x000000ffff067224 */ /* 0x000fe400078e0016 */
[----:B------:R-:W1:Y:S01]  /*3fe0*/  LDC.64 R8, c[0x4][R8] ;  /* 0x0100000008087b82 */ /* 0x000e620000000a00 */
[----:B------:R-:W-:Y:S01]  /*3ff0*/  ISETP.NE.AND P0, PT, R16, RZ, PT ;  /* 0x000000ff1000720c */ /* 0x000fe20003f05270 */
[----:B------:R-:W-:-:S03]  /*4000*/  IMAD.MOV.U32 R7, RZ, RZ, R2 ;  /* 0x000000ffff077224 */ /* 0x000fc600078e0002 */
[----:B------:R-:W-:Y:S01]  /*4010*/  P2R R24, PR, RZ, 0x1 ;  /* 0x00000001ff187803 */ /* 0x000fe20000000000 */
[----:B0-----:R-:W-:Y:S02]  /*4020*/  IMAD.U32 R4, RZ, RZ, UR4 ;  /* 0x00000004ff047e24 */ /* 0x001fe4000f8e00ff */
[----:B------:R-:W-:Y:S01]  /*4030*/  IMAD.U32 R5, RZ, RZ, UR5 ;  /* 0x00000005ff057e24 */ /* 0x000fe2000f8e00ff */
[----:B-12---:R0:W-:Y:S06]  /*4040*/  STL [R1], R0 ;  /* 0x0000000001007387 */ /* 0x0061ec0000100800 */
[----:B------:R-:W-:-:S07]  /*4050*/  LEPC R20, `(.L_x_71) ;  /* 0x000000001014794e */ /* 0x000fce0000000000 */
[----:B0-----:R-:W-:Y:S05]  /*4060*/  CALL.ABS.NOINC R8 ;  /* 0x0000000008007343 */ /* 0x001fea0003c00000 */
.L_x_71:
        /* <DEDUP_REMOVED lines=13> */
.L_x_72:
        /* <DEDUP_REMOVED lines=12> */
.L_x_73:
        /* <DEDUP_REMOVED lines=12> */
.L_x_74:
        /* <DEDUP_REMOVED lines=12> */
.L_x_75:
        /* <DEDUP_REMOVED lines=12> */
.L_x_76:
        /* <DEDUP_REMOVED lines=12> */
.L_x_77:
        /* <DEDUP_REMOVED lines=12> */
.L_x_78:
        /* <DEDUP_REMOVED lines=12> */
.L_x_79:
        /* <DEDUP_REMOVED lines=12> */
.L_x_80:
        /* <DEDUP_REMOVED lines=12> */
.L_x_81:
        /* <DEDUP_REMOVED lines=12> */
.L_x_82:
        /* <DEDUP_REMOVED lines=12> */
.L_x_83:
        /* <DEDUP_REMOVED lines=12> */
.L_x_84:
        /* <DEDUP_REMOVED lines=12> */
.L_x_85:
        /* <DEDUP_REMOVED lines=12> */
.L_x_86:
[----:B------:R-:W-:Y:S02]  /*4bc0*/  ISETP.NE.AND P6, PT, R24, RZ, PT ;  /* 0x000000ff1800720c */ /* 0x000fe40003fc5270 */
[----:B------:R-:W-:-:S05]  /*4bd0*/  IADD3 R26, P0, PT, R26, 0x40, RZ ;  /* 0x000000401a1a7810 */ /* 0x000fca0007f1e0ff */
[----:B------:R-:W-:-:S06]  /*4be0*/  IMAD.X R27, RZ, RZ, R27, P0 ;  /* 0x000000ffff1b7224 */ /* 0x000fcc00000e061b */
[----:B------:R-:W-:Y:S05]  /*4bf0*/  @P6 BRA `(.L_x_87) ;  /* 0xfffffff000dc6947 */ /* 0x000fea000383ffff */
[----:B------:R-:W-:Y:S05]  /*4c00*/  BSYNC.RECONVERGENT B6 ;  /* 0x0000000000067941 */ /* 0x000fea0003800200 */
.L_x_70:
        /* <DEDUP_REMOVED lines=20> */
.L_x_90:
        /* <DEDUP_REMOVED lines=12> */
.L_x_91:
        /* <DEDUP_REMOVED lines=12> */
.L_x_92:
        /* <DEDUP_REMOVED lines=12> */
.L_x_93:
        /* <DEDUP_REMOVED lines=12> */
.L_x_94:
        /* <DEDUP_REMOVED lines=12> */
.L_x_95:
        /* <DEDUP_REMOVED lines=12> */
.L_x_96:
        /* <DEDUP_REMOVED lines=12> */
.L_x_97:
[----:B------:R-:W-:-:S07]  /*5290*/  VIADD R25, R25, 0x8 ;  /* 0x0000000819197836 */ /* 0x000fce0000000000 */
.L_x_89:
        /* <DEDUP_REMOVED lines=20> */
.L_x_99:
        /* <DEDUP_REMOVED lines=12> */
.L_x_100:
        /* <DEDUP_REMOVED lines=12> */
.L_x_101:
        /* <DEDUP_REMOVED lines=12> */
.L_x_102:
[----:B------:R-:W-:-:S07]  /*5620*/  VIADD R25, R25, 0x4 ;  /* 0x0000000419197836 */ /* 0x000fce0000000000 */
.L_x_98:
[----:B------:R-:W-:-:S13]  /*5630*/  ISETP.NE.AND P0, PT, R24, RZ, PT ;  /* 0x000000ff1800720c */ /* 0x000fda0003f05270 */
[----:B------:R-:W-:Y:S05]  /*5640*/  @!P0 BRA `(.L_x_88) ;  /* 0x00000000007c8947 */ /* 0x000fea0003800000 */
[----:B------:R-:W-:Y:S01]  /*5650*/  BSSY.RECONVERGENT B6, `(.L_x_103) ;  /* 0x0000015000067945 */ /* 0x000fe20003800200 */
[----:B------:R-:W-:-:S04]  /*5660*/  IMAD.WIDE.U32 R16, R25, 0x4, R18 ;  /* 0x0000000419107825 */ /* 0x000fc800078e0012 */
[----:B------:R-:W-:-:S07]  /*5670*/  IMAD.MOV R24, RZ, RZ, -R24 ;  /* 0x000000ffff187224 */ /* 0x000fce00078e0a18 */
.L_x_105:
[----:B------:R-:W-:Y:S02]  /*5680*/  R2UR UR4, R28 ;  /* 0x000000001c0472ca */ /* 0x000fe400000e0000 */
        /* <DEDUP_REMOVED lines=12> */
.L_x_104:
[----:B------:R-:W-:Y:S01]  /*5750*/  VIADD R24, R24, 0x1 ;  /* 0x0000000118187836 */ /* 0x000fe20000000000 */
[----:B------:R-:W-:-:S04]  /*5760*/  IADD3 R16, P1, PT, R16, 0x4, RZ ;  /* 0x0000000410107810 */ /* 0x000fc80007f3e0ff */
[----:B------:R-:W-:Y:S01]  /*5770*/  ISETP.NE.AND P0, PT, R24, RZ, PT ;  /* 0x000000ff1800720c */ /* 0x000fe20003f05270 */
[----:B------:R-:W-:-:S12]  /*5780*/  IMAD.X R17, RZ, RZ, R17, P1 ;  /* 0x000000ffff117224 */ /* 0x000fd800008e0611 */
[----:B------:R-:W-:Y:S05]  /*5790*/  @P0 BRA `(.L_x_105) ;  /* 0xfffffffc00b80947 */ /* 0x000fea000383ffff */
[----:B------:R-:W-:Y:S05]  /*57a0*/  BSYNC.RECONVERGENT B6 ;  /* 0x0000000000067941 */ /* 0x000fea0003800200 */
.L_x_103:
[----:B------:R-:W-:Y:S05]  /*57b0*/  BRA `(.L_x_88) ;  /* 0x0000000000207947 */ /* 0x000fea0003800000 */
.L_x_56:
        /* <DEDUP_REMOVED lines=8> */
.L_x_88:
        /* <DEDUP_REMOVED lines=8> */
.L_x_106:
[----:B------:R-:W-:Y:S05]  /*58c0*/  EXIT ;  /* 0x000000000000794d */ /* 0x000fea0003800000 */
.L_x_107:
[----:B------:R-:W-:-:S00]  /*58d0*/  BRA `(.L_x_107) ;  /* 0xfffffffc00fc7947 */ /* 0x000fc0000383ffff */
[----:B------:R-:W-:-:S00]  /*58e0*/  NOP ;  /* 0x0000000000007918 */ /* 0x000fc00000000000 */
        /* <DEDUP_REMOVED lines=9> */
.L_x_108:


//--------------------- .nv.global.init           --------------------------
	.section	.nv.global.init,"aw",@progbits
.nv.global.init:
	.type		$str$2,@object
	.size		$str$2,($str$1 - $str$2)
$str$2:
        /*0000*/ 	.byte	0x0a, 0x00
	.type		$str$1,@object
	.size		$str$1,($str - $str$1)
$str$1:
        /*0002*/ 	.byte	0x25, 0x64, 0x20, 0x00
	.type		$str,@object
	.size		$str,($str$3 - $str)
$str:
        /*0006*/ 	.byte	0x52, 0x6f, 0x77, 0x73, 0x20, 0x73, 0x75, 0x6d, 0x73, 0x3a, 0x20, 0x00
	.type		$str$3,@object
	.size		$str$3,(.L_3 - $str$3)
$str$3:
        /*0012*/ 	.byte	0x43, 0x6f, 0x6c, 0x75, 0x6d, 0x6e, 0x73, 0x20, 0x6d, 0x75, 0x6c, 0x74, 0x69, 0x70, 0x6c, 0x69
        /*0022*/ 	.byte	0x63, 0x61, 0x74, 0x69, 0x6f, 0x6e, 0x73, 0x3a, 0x20, 0x00
.L_3:


//--------------------- .nv.shared.reserved.0     --------------------------
	.section	.nv.shared.reserved.0,"aw",@nobits
	.weak		__nv_reservedSMEM_offset_0_alias
	.size		__nv_reservedSMEM_offset_0_alias, 0, 64
	.other		__nv_reservedSMEM_offset_0_alias,@"STO_CUDA_RESERVED_SHARED STV_DEFAULT"
__nv_reservedSMEM_offset_0_alias:
	.zero		0
	.zero		64


//--------------------- .nv.constant0._Z4calcPiii --------------------------
	.section	.nv.constant0._Z4calcPiii,"a",@progbits
	.sectionflags	@""
	.align	4
.nv.constant0._Z4calcPiii:
	.zero		912


//--------------------- SYMBOLS --------------------------

	.type		.nv.reservedSmem.offset0,@object
	.size		.nv.reservedSmem.offset0,0x4
	.type		vprintf,@function
	.type		malloc,@function
